//
// Generated by NVIDIA NVVM Compiler
//
// Compiler Build ID: CL-36424714
// Cuda compilation tools, release 13.0, V13.0.88
// Based on NVVM 20.0.0
//

.version 9.0
.target sm_100
.address_size 64

	// .globl	_Z9loop4_GPUPPPdS1_ddiii

.visible .entry _Z9loop4_GPUPPPdS1_ddiii(
	.param .u64 .ptr .align 1 _Z9loop4_GPUPPPdS1_ddiii_param_0,
	.param .u64 .ptr .align 1 _Z9loop4_GPUPPPdS1_ddiii_param_1,
	.param .f64 _Z9loop4_GPUPPPdS1_ddiii_param_2,
	.param .f64 _Z9loop4_GPUPPPdS1_ddiii_param_3,
	.param .u32 _Z9loop4_GPUPPPdS1_ddiii_param_4,
	.param .u32 _Z9loop4_GPUPPPdS1_ddiii_param_5,
	.param .u32 _Z9loop4_GPUPPPdS1_ddiii_param_6
)
{
	.reg .pred 	%p<11>;
	.reg .b32 	%r<34>;
	.reg .b64 	%rd<130>;
	.reg .b64 	%fd<66>;

	ld.param.u64 	%rd9, [_Z9loop4_GPUPPPdS1_ddiii_param_0];
	ld.param.u64 	%rd10, [_Z9loop4_GPUPPPdS1_ddiii_param_1];
	ld.param.f64 	%fd1, [_Z9loop4_GPUPPPdS1_ddiii_param_2];
	ld.param.f64 	%fd2, [_Z9loop4_GPUPPPdS1_ddiii_param_3];
	ld.param.u32 	%r20, [_Z9loop4_GPUPPPdS1_ddiii_param_4];
	ld.param.u32 	%r18, [_Z9loop4_GPUPPPdS1_ddiii_param_5];
	ld.param.u32 	%r19, [_Z9loop4_GPUPPPdS1_ddiii_param_6];
	cvta.to.global.u64 	%rd1, %rd10;
	cvta.to.global.u64 	%rd2, %rd9;
	mov.u32 	%r21, %ctaid.x;
	shl.b32 	%r22, %r21, 5;
	mov.u32 	%r23, %tid.x;
	add.s32 	%r1, %r22, %r23;
	setp.ge.s32 	%p1, %r1, %r20;
	setp.lt.s32 	%p2, %r18, 2;
	or.pred  	%p3, %p1, %p2;
	@%p3 bra 	$L__BB0_13;
	setp.lt.s32 	%p4, %r19, 3;
	@%p4 bra 	$L__BB0_13;
	add.s32 	%r25, %r19, -2;
	add.s32 	%r2, %r19, -3;
	and.b32  	%r3, %r19, 3;
	and.b32  	%r4, %r25, 3;
	and.b32  	%r5, %r19, 1;
	add.s32 	%r6, %r18, -2;
	and.b32  	%r26, %r25, -4;
	neg.s32 	%r7, %r26;
	add.s64 	%rd3, %rd2, 16;
	mov.b32 	%r29, 0;
	mul.wide.s32 	%rd116, %r1, 8;
$L__BB0_3:
	setp.lt.u32 	%p5, %r2, 3;
	mov.b32 	%r33, 1;
	@%p5 bra 	$L__BB0_7;
	add.s64 	%rd128, %rd1, 32;
	mov.b32 	%r30, 0;
	mov.u64 	%rd129, %rd3;
	mov.u32 	%r31, %r7;
$L__BB0_5:
	.pragma "nounroll";
	ld.global.u64 	%rd11, [%rd129+-8];
	cvta.to.global.u64 	%rd12, %rd11;
	mul.wide.u32 	%rd13, %r29, 8;
	add.s64 	%rd14, %rd12, %rd13;
	ld.global.u64 	%rd15, [%rd14];
	cvta.to.global.u64 	%rd16, %rd15;
	mul.wide.s32 	%rd17, %r1, 8;
	add.s64 	%rd18, %rd16, %rd17;
	ld.global.f64 	%fd3, [%rd18];
	ld.global.u64 	%rd19, [%rd128+-24];
	cvta.to.global.u64 	%rd20, %rd19;
	add.s64 	%rd21, %rd20, %rd13;
	ld.global.u64 	%rd22, [%rd21];
	cvta.to.global.u64 	%rd23, %rd22;
	add.s64 	%rd24, %rd23, %rd17;
	ld.global.f64 	%fd4, [%rd24];
	ld.global.u64 	%rd25, [%rd21+8];
	cvta.to.global.u64 	%rd26, %rd25;
	add.s64 	%rd27, %rd26, %rd17;
	ld.global.f64 	%fd5, [%rd27];
	sub.f64 	%fd6, %fd4, %fd5;
	ld.global.f64 	%fd7, [%rd24+8];
	sub.f64 	%fd8, %fd7, %fd4;
	add.f64 	%fd9, %fd6, %fd8;
	mul.f64 	%fd10, %fd2, %fd9;
	fma.rn.f64 	%fd11, %fd1, %fd3, %fd10;
	st.global.f64 	[%rd18], %fd11;
	ld.global.u64 	%rd28, [%rd129];
	cvta.to.global.u64 	%rd29, %rd28;
	add.s64 	%rd30, %rd29, %rd13;
	ld.global.u64 	%rd31, [%rd30];
	cvta.to.global.u64 	%rd32, %rd31;
	add.s64 	%rd33, %rd32, %rd17;
	ld.global.f64 	%fd12, [%rd33];
	ld.global.u64 	%rd34, [%rd128+-16];
	cvta.to.global.u64 	%rd35, %rd34;
	add.s64 	%rd36, %rd35, %rd13;
	ld.global.u64 	%rd37, [%rd36];
	cvta.to.global.u64 	%rd38, %rd37;
	add.s64 	%rd39, %rd38, %rd17;
	ld.global.f64 	%fd13, [%rd39];
	ld.global.u64 	%rd40, [%rd36+8];
	cvta.to.global.u64 	%rd41, %rd40;
	add.s64 	%rd42, %rd41, %rd17;
	ld.global.f64 	%fd14, [%rd42];
	sub.f64 	%fd15, %fd13, %fd14;
	ld.global.f64 	%fd16, [%rd39+8];
	sub.f64 	%fd17, %fd16, %fd13;
	add.f64 	%fd18, %fd15, %fd17;
	mul.f64 	%fd19, %fd2, %fd18;
	fma.rn.f64 	%fd20, %fd1, %fd12, %fd19;
	st.global.f64 	[%rd33], %fd20;
	ld.global.u64 	%rd43, [%rd129+8];
	cvta.to.global.u64 	%rd44, %rd43;
	add.s64 	%rd45, %rd44, %rd13;
	ld.global.u64 	%rd46, [%rd45];
	cvta.to.global.u64 	%rd47, %rd46;
	add.s64 	%rd48, %rd47, %rd17;
	ld.global.f64 	%fd21, [%rd48];
	ld.global.u64 	%rd49, [%rd128+-8];
	cvta.to.global.u64 	%rd50, %rd49;
	add.s64 	%rd51, %rd50, %rd13;
	ld.global.u64 	%rd52, [%rd51];
	cvta.to.global.u64 	%rd53, %rd52;
	add.s64 	%rd54, %rd53, %rd17;
	ld.global.f64 	%fd22, [%rd54];
	ld.global.u64 	%rd55, [%rd51+8];
	cvta.to.global.u64 	%rd56, %rd55;
	add.s64 	%rd57, %rd56, %rd17;
	ld.global.f64 	%fd23, [%rd57];
	sub.f64 	%fd24, %fd22, %fd23;
	ld.global.f64 	%fd25, [%rd54+8];
	sub.f64 	%fd26, %fd25, %fd22;
	add.f64 	%fd27, %fd24, %fd26;
	mul.f64 	%fd28, %fd2, %fd27;
	fma.rn.f64 	%fd29, %fd1, %fd21, %fd28;
	st.global.f64 	[%rd48], %fd29;
	ld.global.u64 	%rd58, [%rd129+16];
	cvta.to.global.u64 	%rd59, %rd58;
	add.s64 	%rd60, %rd59, %rd13;
	ld.global.u64 	%rd61, [%rd60];
	cvta.to.global.u64 	%rd62, %rd61;
	add.s64 	%rd63, %rd62, %rd17;
	ld.global.f64 	%fd30, [%rd63];
	ld.global.u64 	%rd64, [%rd128];
	cvta.to.global.u64 	%rd65, %rd64;
	add.s64 	%rd66, %rd65, %rd13;
	ld.global.u64 	%rd67, [%rd66];
	cvta.to.global.u64 	%rd68, %rd67;
	add.s64 	%rd69, %rd68, %rd17;
	ld.global.f64 	%fd31, [%rd69];
	ld.global.u64 	%rd70, [%rd66+8];
	cvta.to.global.u64 	%rd71, %rd70;
	add.s64 	%rd72, %rd71, %rd17;
	ld.global.f64 	%fd32, [%rd72];
	sub.f64 	%fd33, %fd31, %fd32;
	ld.global.f64 	%fd34, [%rd69+8];
	sub.f64 	%fd35, %fd34, %fd31;
	add.f64 	%fd36, %fd33, %fd35;
	mul.f64 	%fd37, %fd2, %fd36;
	fma.rn.f64 	%fd38, %fd1, %fd30, %fd37;
	st.global.f64 	[%rd63], %fd38;
	add.s32 	%r31, %r31, 4;
	add.s32 	%r30, %r30, 4;
	add.s64 	%rd129, %rd129, 32;
	add.s64 	%rd128, %rd128, 32;
	setp.ne.s32 	%p6, %r31, 0;
	@%p6 bra 	$L__BB0_5;
	add.s32 	%r33, %r30, 1;
$L__BB0_7:
	setp.eq.s32 	%p7, %r4, 0;
	@%p7 bra 	$L__BB0_12;
	setp.eq.s32 	%p8, %r3, 3;
	@%p8 bra 	$L__BB0_10;
	mul.wide.u32 	%rd73, %r33, 8;
	add.s64 	%rd74, %rd2, %rd73;
	ld.global.u64 	%rd75, [%rd74];
	cvta.to.global.u64 	%rd76, %rd75;
	mul.wide.u32 	%rd77, %r29, 8;
	add.s64 	%rd78, %rd76, %rd77;
	ld.global.u64 	%rd79, [%rd78];
	cvta.to.global.u64 	%rd80, %rd79;
	mul.wide.s32 	%rd81, %r1, 8;
	add.s64 	%rd82, %rd80, %rd81;
	ld.global.f64 	%fd39, [%rd82];
	add.s64 	%rd83, %rd1, %rd73;
	ld.global.u64 	%rd84, [%rd83];
	cvta.to.global.u64 	%rd85, %rd84;
	add.s64 	%rd86, %rd85, %rd77;
	ld.global.u64 	%rd87, [%rd86];
	cvta.to.global.u64 	%rd88, %rd87;
	add.s64 	%rd89, %rd88, %rd81;
	ld.global.f64 	%fd40, [%rd89];
	ld.global.u64 	%rd90, [%rd86+8];
	cvta.to.global.u64 	%rd91, %rd90;
	add.s64 	%rd92, %rd91, %rd81;
	ld.global.f64 	%fd41, [%rd92];
	sub.f64 	%fd42, %fd40, %fd41;
	ld.global.f64 	%fd43, [%rd89+8];
	sub.f64 	%fd44, %fd43, %fd40;
	add.f64 	%fd45, %fd42, %fd44;
	mul.f64 	%fd46, %fd2, %fd45;
	fma.rn.f64 	%fd47, %fd1, %fd39, %fd46;
	st.global.f64 	[%rd82], %fd47;
	ld.global.u64 	%rd93, [%rd74+8];
	cvta.to.global.u64 	%rd94, %rd93;
	add.s64 	%rd95, %rd94, %rd77;
	ld.global.u64 	%rd96, [%rd95];
	cvta.to.global.u64 	%rd97, %rd96;
	add.s64 	%rd98, %rd97, %rd81;
	ld.global.f64 	%fd48, [%rd98];
	ld.global.u64 	%rd99, [%rd83+8];
	cvta.to.global.u64 	%rd100, %rd99;
	add.s64 	%rd101, %rd100, %rd77;
	ld.global.u64 	%rd102, [%rd101];
	cvta.to.global.u64 	%rd103, %rd102;
	add.s64 	%rd104, %rd103, %rd81;
	ld.global.f64 	%fd49, [%rd104];
	ld.global.u64 	%rd105, [%rd101+8];
	cvta.to.global.u64 	%rd106, %rd105;
	add.s64 	%rd107, %rd106, %rd81;
	ld.global.f64 	%fd50, [%rd107];
	sub.f64 	%fd51, %fd49, %fd50;
	ld.global.f64 	%fd52, [%rd104+8];
	sub.f64 	%fd53, %fd52, %fd49;
	add.f64 	%fd54, %fd51, %fd53;
	mul.f64 	%fd55, %fd2, %fd54;
	fma.rn.f64 	%fd56, %fd1, %fd48, %fd55;
	st.global.f64 	[%rd98], %fd56;
	add.s32 	%r33, %r33, 2;
$L__BB0_10:
	setp.eq.s32 	%p9, %r5, 0;
	@%p9 bra 	$L__BB0_12;
	mul.wide.u32 	%rd108, %r33, 8;
	add.s64 	%rd109, %rd2, %rd108;
	ld.global.u64 	%rd110, [%rd109];
	cvta.to.global.u64 	%rd111, %rd110;
	mul.wide.u32 	%rd112, %r29, 8;
	add.s64 	%rd113, %rd111, %rd112;
	ld.global.u64 	%rd114, [%rd113];
	cvta.to.global.u64 	%rd115, %rd114;
	add.s64 	%rd117, %rd115, %rd116;
	ld.global.f64 	%fd57, [%rd117];
	add.s64 	%rd118, %rd1, %rd108;
	ld.global.u64 	%rd119, [%rd118];
	cvta.to.global.u64 	%rd120, %rd119;
	add.s64 	%rd121, %rd120, %rd112;
	ld.global.u64 	%rd122, [%rd121];
	cvta.to.global.u64 	%rd123, %rd122;
	add.s64 	%rd124, %rd123, %rd116;
	ld.global.f64 	%fd58, [%rd124];
	ld.global.u64 	%rd125, [%rd121+8];
	cvta.to.global.u64 	%rd126, %rd125;
	add.s64 	%rd127, %rd126, %rd116;
	ld.global.f64 	%fd59, [%rd127];
	sub.f64 	%fd60, %fd58, %fd59;
	ld.global.f64 	%fd61, [%rd124+8];
	sub.f64 	%fd62, %fd61, %fd58;
	add.f64 	%fd63, %fd60, %fd62;
	mul.f64 	%fd64, %fd2, %fd63;
	fma.rn.f64 	%fd65, %fd1, %fd57, %fd64;
	st.global.f64 	[%rd117], %fd65;
$L__BB0_12:
	setp.ne.s32 	%p10, %r29, %r6;
	add.s32 	%r29, %r29, 1;
	@%p10 bra 	$L__BB0_3;
$L__BB0_13:
	ret;

}
	// .globl	_Z9loop5_GPUPPPdS1_ddiii
.visible .entry _Z9loop5_GPUPPPdS1_ddiii(
	.param .u64 .ptr .align 1 _Z9loop5_GPUPPPdS1_ddiii_param_0,
	.param .u64 .ptr .align 1 _Z9loop5_GPUPPPdS1_ddiii_param_1,
	.param .f64 _Z9loop5_GPUPPPdS1_ddiii_param_2,
	.param .f64 _Z9loop5_GPUPPPdS1_ddiii_param_3,
	.param .u32 _Z9loop5_GPUPPPdS1_ddiii_param_4,
	.param .u32 _Z9loop5_GPUPPPdS1_ddiii_param_5,
	.param .u32 _Z9loop5_GPUPPPdS1_ddiii_param_6
)
{
	.reg .pred 	%p<9>;
	.reg .b32 	%r<26>;
	.reg .b64 	%rd<74>;
	.reg .b64 	%fd<30>;

	ld.param.u64 	%rd9, [_Z9loop5_GPUPPPdS1_ddiii_param_0];
	ld.param.u64 	%rd10, [_Z9loop5_GPUPPPdS1_ddiii_param_1];
	ld.param.f64 	%fd1, [_Z9loop5_GPUPPPdS1_ddiii_param_2];
	ld.param.f64 	%fd2, [_Z9loop5_GPUPPPdS1_ddiii_param_3];
	ld.param.u32 	%r11, [_Z9loop5_GPUPPPdS1_ddiii_param_4];
	ld.param.u32 	%r9, [_Z9loop5_GPUPPPdS1_ddiii_param_5];
	ld.param.u32 	%r10, [_Z9loop5_GPUPPPdS1_ddiii_param_6];
	cvta.to.global.u64 	%rd1, %rd10;
	cvta.to.global.u64 	%rd2, %rd9;
	mov.u32 	%r12, %ctaid.x;
	shl.b32 	%r13, %r12, 5;
	mov.u32 	%r14, %tid.x;
	add.s32 	%r1, %r13, %r14;
	setp.ge.s32 	%p1, %r1, %r11;
	setp.lt.s32 	%p2, %r9, 3;
	or.pred  	%p3, %p1, %p2;
	@%p3 bra 	$L__BB1_9;
	setp.lt.s32 	%p4, %r10, 2;
	@%p4 bra 	$L__BB1_9;
	mov.b32 	%r23, 1;
	and.b32  	%r20, %r10, 1;
	mul.wide.s32 	%rd57, %r1, 8;
	add.s32 	%r17, %r10, -1;
	and.b32  	%r18, %r17, -2;
	neg.s32 	%r3, %r18;
$L__BB1_3:
	setp.eq.s32 	%p5, %r10, 2;
	mov.b32 	%r25, 0;
	@%p5 bra 	$L__BB1_6;
	add.s64 	%rd73, %rd1, 8;
	add.s64 	%rd72, %rd2, 8;
	mov.u32 	%r24, %r3;
$L__BB1_5:
	add.s32 	%r19, %r10, -1;
	and.b32  	%r25, %r19, -2;
	ld.global.u64 	%rd11, [%rd72+-8];
	cvta.to.global.u64 	%rd12, %rd11;
	mul.wide.u32 	%rd13, %r23, 8;
	add.s64 	%rd14, %rd12, %rd13;
	ld.global.u64 	%rd15, [%rd14];
	cvta.to.global.u64 	%rd16, %rd15;
	mul.wide.s32 	%rd17, %r1, 8;
	add.s64 	%rd18, %rd16, %rd17;
	ld.global.f64 	%fd3, [%rd18];
	ld.global.u64 	%rd19, [%rd73];
	cvta.to.global.u64 	%rd20, %rd19;
	add.s64 	%rd21, %rd20, %rd13;
	ld.global.u64 	%rd22, [%rd21];
	cvta.to.global.u64 	%rd23, %rd22;
	add.s64 	%rd24, %rd23, %rd17;
	ld.global.f64 	%fd4, [%rd24];
	ld.global.u64 	%rd25, [%rd73+-8];
	cvta.to.global.u64 	%rd26, %rd25;
	add.s64 	%rd27, %rd26, %rd13;
	ld.global.u64 	%rd28, [%rd27];
	cvta.to.global.u64 	%rd29, %rd28;
	add.s64 	%rd30, %rd29, %rd17;
	ld.global.f64 	%fd5, [%rd30];
	sub.f64 	%fd6, %fd4, %fd5;
	ld.global.f64 	%fd7, [%rd30+8];
	sub.f64 	%fd8, %fd5, %fd7;
	add.f64 	%fd9, %fd6, %fd8;
	mul.f64 	%fd10, %fd2, %fd9;
	fma.rn.f64 	%fd11, %fd1, %fd3, %fd10;
	st.global.f64 	[%rd18], %fd11;
	ld.global.u64 	%rd31, [%rd72];
	cvta.to.global.u64 	%rd32, %rd31;
	add.s64 	%rd33, %rd32, %rd13;
	ld.global.u64 	%rd34, [%rd33];
	cvta.to.global.u64 	%rd35, %rd34;
	add.s64 	%rd36, %rd35, %rd17;
	ld.global.f64 	%fd12, [%rd36];
	ld.global.u64 	%rd37, [%rd73+8];
	cvta.to.global.u64 	%rd38, %rd37;
	add.s64 	%rd39, %rd38, %rd13;
	ld.global.u64 	%rd40, [%rd39];
	cvta.to.global.u64 	%rd41, %rd40;
	add.s64 	%rd42, %rd41, %rd17;
	ld.global.f64 	%fd13, [%rd42];
	ld.global.u64 	%rd43, [%rd73];
	cvta.to.global.u64 	%rd44, %rd43;
	add.s64 	%rd45, %rd44, %rd13;
	ld.global.u64 	%rd46, [%rd45];
	cvta.to.global.u64 	%rd47, %rd46;
	add.s64 	%rd48, %rd47, %rd17;
	ld.global.f64 	%fd14, [%rd48];
	sub.f64 	%fd15, %fd13, %fd14;
	ld.global.f64 	%fd16, [%rd48+8];
	sub.f64 	%fd17, %fd14, %fd16;
	add.f64 	%fd18, %fd15, %fd17;
	mul.f64 	%fd19, %fd2, %fd18;
	fma.rn.f64 	%fd20, %fd1, %fd12, %fd19;
	st.global.f64 	[%rd36], %fd20;
	add.s32 	%r24, %r24, 2;
	add.s64 	%rd73, %rd73, 16;
	add.s64 	%rd72, %rd72, 16;
	setp.ne.s32 	%p6, %r24, 0;
	@%p6 bra 	$L__BB1_5;
$L__BB1_6:
	setp.eq.b32 	%p7, %r20, 1;
	@%p7 bra 	$L__BB1_8;
	mul.wide.u32 	%rd49, %r25, 8;
	add.s64 	%rd50, %rd2, %rd49;
	ld.global.u64 	%rd51, [%rd50];
	cvta.to.global.u64 	%rd52, %rd51;
	mul.wide.u32 	%rd53, %r23, 8;
	add.s64 	%rd54, %rd52, %rd53;
	ld.global.u64 	%rd55, [%rd54];
	cvta.to.global.u64 	%rd56, %rd55;
	add.s64 	%rd58, %rd56, %rd57;
	ld.global.f64 	%fd21, [%rd58];
	add.s64 	%rd59, %rd1, %rd49;
	ld.global.u64 	%rd60, [%rd59+8];
	cvta.to.global.u64 	%rd61, %rd60;
	add.s64 	%rd62, %rd61, %rd53;
	ld.global.u64 	%rd63, [%rd62];
	cvta.to.global.u64 	%rd64, %rd63;
	add.s64 	%rd65, %rd64, %rd57;
	ld.global.f64 	%fd22, [%rd65];
	ld.global.u64 	%rd66, [%rd59];
	cvta.to.global.u64 	%rd67, %rd66;
	add.s64 	%rd68, %rd67, %rd53;
	ld.global.u64 	%rd69, [%rd68];
	cvta.to.global.u64 	%rd70, %rd69;
	add.s64 	%rd71, %rd70, %rd57;
	ld.global.f64 	%fd23, [%rd71];
	sub.f64 	%fd24, %fd22, %fd23;
	ld.global.f64 	%fd25, [%rd71+8];
	sub.f64 	%fd26, %fd23, %fd25;
	add.f64 	%fd27, %fd24, %fd26;
	mul.f64 	%fd28, %fd2, %fd27;
	fma.rn.f64 	%fd29, %fd1, %fd21, %fd28;
	st.global.f64 	[%rd58], %fd29;
$L__BB1_8:
	ld.param.u32 	%r22, [_Z9loop5_GPUPPPdS1_ddiii_param_5];
	add.s32 	%r8, %r23, 1;
	add.s32 	%r21, %r22, -2;
	setp.ne.s32 	%p8, %r23, %r21;
	mov.u32 	%r23, %r8;
	@%p8 bra 	$L__BB1_3;
$L__BB1_9:
	ret;

}
	// .globl	_Z9loop6_GPUPPPdS1_ddiii
.visible .entry _Z9loop6_GPUPPPdS1_ddiii(
	.param .u64 .ptr .align 1 _Z9loop6_GPUPPPdS1_ddiii_param_0,
	.param .u64 .ptr .align 1 _Z9loop6_GPUPPPdS1_ddiii_param_1,
	.param .f64 _Z9loop6_GPUPPPdS1_ddiii_param_2,
	.param .f64 _Z9loop6_GPUPPPdS1_ddiii_param_3,
	.param .u32 _Z9loop6_GPUPPPdS1_ddiii_param_4,
	.param .u32 _Z9loop6_GPUPPPdS1_ddiii_param_5,
	.param .u32 _Z9loop6_GPUPPPdS1_ddiii_param_6
)
{
	.reg .pred 	%p<9>;
	.reg .b32 	%r<27>;
	.reg .b64 	%rd<83>;
	.reg .b64 	%fd<30>;

	ld.param.u64 	%rd9, [_Z9loop6_GPUPPPdS1_ddiii_param_0];
	ld.param.u64 	%rd10, [_Z9loop6_GPUPPPdS1_ddiii_param_1];
	ld.param.f64 	%fd1, [_Z9loop6_GPUPPPdS1_ddiii_param_2];
	ld.param.f64 	%fd2, [_Z9loop6_GPUPPPdS1_ddiii_param_3];
	ld.param.u32 	%r11, [_Z9loop6_GPUPPPdS1_ddiii_param_4];
	ld.param.u32 	%r9, [_Z9loop6_GPUPPPdS1_ddiii_param_5];
	ld.param.u32 	%r10, [_Z9loop6_GPUPPPdS1_ddiii_param_6];
	cvta.to.global.u64 	%rd1, %rd10;
	cvta.to.global.u64 	%rd2, %rd9;
	mov.u32 	%r12, %ctaid.x;
	shl.b32 	%r13, %r12, 5;
	mov.u32 	%r14, %tid.x;
	add.s32 	%r15, %r14, %r13;
	add.s32 	%r1, %r15, 1;
	setp.ge.s32 	%p1, %r1, %r11;
	setp.lt.s32 	%p2, %r9, 2;
	or.pred  	%p3, %p1, %p2;
	@%p3 bra 	$L__BB2_9;
	setp.lt.s32 	%p4, %r10, 2;
	@%p4 bra 	$L__BB2_9;
	mov.b32 	%r24, 0;
	and.b32  	%r21, %r10, 1;
	mul.wide.s32 	%rd63, %r1, 8;
	add.s32 	%r18, %r10, -1;
	and.b32  	%r19, %r18, -2;
	neg.s32 	%r3, %r19;
$L__BB2_3:
	setp.eq.s32 	%p5, %r10, 2;
	mov.b32 	%r26, 0;
	@%p5 bra 	$L__BB2_6;
	add.s64 	%rd82, %rd1, 8;
	add.s64 	%rd81, %rd2, 8;
	mov.u32 	%r25, %r3;
$L__BB2_5:
	add.s32 	%r20, %r10, -1;
	and.b32  	%r26, %r20, -2;
	ld.global.u64 	%rd11, [%rd81+-8];
	cvta.to.global.u64 	%rd12, %rd11;
	mul.wide.u32 	%rd13, %r24, 8;
	add.s64 	%rd14, %rd12, %rd13;
	ld.global.u64 	%rd15, [%rd14];
	cvta.to.global.u64 	%rd16, %rd15;
	mul.wide.s32 	%rd17, %r1, 8;
	add.s64 	%rd18, %rd16, %rd17;
	ld.global.f64 	%fd3, [%rd18];
	ld.global.u64 	%rd19, [%rd82+-8];
	cvta.to.global.u64 	%rd20, %rd19;
	add.s64 	%rd21, %rd20, %rd13;
	ld.global.u64 	%rd22, [%rd21];
	cvta.to.global.u64 	%rd23, %rd22;
	add.s64 	%rd24, %rd23, %rd17;
	ld.global.f64 	%fd4, [%rd24];
	ld.global.u64 	%rd25, [%rd82];
	cvta.to.global.u64 	%rd26, %rd25;
	add.s64 	%rd27, %rd26, %rd13;
	ld.global.u64 	%rd28, [%rd27];
	cvta.to.global.u64 	%rd29, %rd28;
	add.s64 	%rd30, %rd29, %rd17;
	ld.global.f64 	%fd5, [%rd30];
	sub.f64 	%fd6, %fd4, %fd5;
	ld.global.u64 	%rd31, [%rd21+8];
	cvta.to.global.u64 	%rd32, %rd31;
	add.s64 	%rd33, %rd32, %rd17;
	ld.global.f64 	%fd7, [%rd33];
	sub.f64 	%fd8, %fd7, %fd4;
	add.f64 	%fd9, %fd6, %fd8;
	mul.f64 	%fd10, %fd2, %fd9;
	fma.rn.f64 	%fd11, %fd1, %fd3, %fd10;
	st.global.f64 	[%rd18], %fd11;
	ld.global.u64 	%rd34, [%rd81];
	cvta.to.global.u64 	%rd35, %rd34;
	add.s64 	%rd36, %rd35, %rd13;
	ld.global.u64 	%rd37, [%rd36];
	cvta.to.global.u64 	%rd38, %rd37;
	add.s64 	%rd39, %rd38, %rd17;
	ld.global.f64 	%fd12, [%rd39];
	ld.global.u64 	%rd40, [%rd82];
	cvta.to.global.u64 	%rd41, %rd40;
	add.s64 	%rd42, %rd41, %rd13;
	ld.global.u64 	%rd43, [%rd42];
	cvta.to.global.u64 	%rd44, %rd43;
	add.s64 	%rd45, %rd44, %rd17;
	ld.global.f64 	%fd13, [%rd45];
	ld.global.u64 	%rd46, [%rd82+8];
	cvta.to.global.u64 	%rd47, %rd46;
	add.s64 	%rd48, %rd47, %rd13;
	ld.global.u64 	%rd49, [%rd48];
	cvta.to.global.u64 	%rd50, %rd49;
	add.s64 	%rd51, %rd50, %rd17;
	ld.global.f64 	%fd14, [%rd51];
	sub.f64 	%fd15, %fd13, %fd14;
	ld.global.u64 	%rd52, [%rd42+8];
	cvta.to.global.u64 	%rd53, %rd52;
	add.s64 	%rd54, %rd53, %rd17;
	ld.global.f64 	%fd16, [%rd54];
	sub.f64 	%fd17, %fd16, %fd13;
	add.f64 	%fd18, %fd15, %fd17;
	mul.f64 	%fd19, %fd2, %fd18;
	fma.rn.f64 	%fd20, %fd1, %fd12, %fd19;
	st.global.f64 	[%rd39], %fd20;
	add.s32 	%r25, %r25, 2;
	add.s64 	%rd82, %rd82, 16;
	add.s64 	%rd81, %rd81, 16;
	setp.ne.s32 	%p6, %r25, 0;
	@%p6 bra 	$L__BB2_5;
$L__BB2_6:
	setp.eq.b32 	%p7, %r21, 1;
	@%p7 bra 	$L__BB2_8;
	mul.wide.u32 	%rd55, %r26, 8;
	add.s64 	%rd56, %rd2, %rd55;
	ld.global.u64 	%rd57, [%rd56];
	cvta.to.global.u64 	%rd58, %rd57;
	mul.wide.u32 	%rd59, %r24, 8;
	add.s64 	%rd60, %rd58, %rd59;
	ld.global.u64 	%rd61, [%rd60];
	cvta.to.global.u64 	%rd62, %rd61;
	add.s64 	%rd64, %rd62, %rd63;
	ld.global.f64 	%fd21, [%rd64];
	add.s64 	%rd65, %rd1, %rd55;
	ld.global.u64 	%rd66, [%rd65];
	cvta.to.global.u64 	%rd67, %rd66;
	add.s64 	%rd68, %rd67, %rd59;
	ld.global.u64 	%rd69, [%rd68];
	cvta.to.global.u64 	%rd70, %rd69;
	add.s64 	%rd71, %rd70, %rd63;
	ld.global.f64 	%fd22, [%rd71];
	ld.global.u64 	%rd72, [%rd65+8];
	cvta.to.global.u64 	%rd73, %rd72;
	add.s64 	%rd74, %rd73, %rd59;
	ld.global.u64 	%rd75, [%rd74];
	cvta.to.global.u64 	%rd76, %rd75;
	add.s64 	%rd77, %rd76, %rd63;
	ld.global.f64 	%fd23, [%rd77];
	sub.f64 	%fd24, %fd22, %fd23;
	ld.global.u64 	%rd78, [%rd68+8];
	cvta.to.global.u64 	%rd79, %rd78;
	add.s64 	%rd80, %rd79, %rd63;
	ld.global.f64 	%fd25, [%rd80];
	sub.f64 	%fd26, %fd25, %fd22;
	add.f64 	%fd27, %fd24, %fd26;
	mul.f64 	%fd28, %fd2, %fd27;
	fma.rn.f64 	%fd29, %fd1, %fd21, %fd28;
	st.global.f64 	[%rd64], %fd29;
$L__BB2_8:
	ld.param.u32 	%r23, [_Z9loop6_GPUPPPdS1_ddiii_param_5];
	add.s32 	%r22, %r23, -2;
	setp.ne.s32 	%p8, %r24, %r22;
	add.s32 	%r24, %r24, 1;
	@%p8 bra 	$L__BB2_3;
$L__BB2_9:
	ret;

}


// ===== COMPILED SASS (sm_100) =====

	.target	sm_100

	.elftype	@"ET_EXEC"


//--------------------- .note.nv.tkinfo           --------------------------
	.section	.note.nv.tkinfo,"",@"SHT_NOTE"
	.sectionflags	@"SHF_NOTE_NV_TKINFO"
	.tkinfo
        /*0018*/ 	.word	0x00000002
        /*0030*/ 	.string	""
        /*0030*/ 	.string	"ptxas"
        /*0030*/ 	.string	"Cuda compilation tools, release 13.0, V13.0.88"
        /*0030*/ 	.string	"Build cuda_13.0.r13.0/compiler.36424714_0"
        /*0030*/ 	.string	"-arch sm_100 -m 64 "



//--------------------- .note.nv.cuinfo           --------------------------
	.section	.note.nv.cuinfo,"",@"SHT_NOTE"
	.sectionflags	@"SHF_NOTE_NV_CUINFO"
        /*0018*/ 	.short	0x0002
        /*001a*/ 	.short	0x0064
        /*001c*/ 	.short	0x0082
	.zero		2


//--------------------- .nv.info                  --------------------------
	.section	.nv.info,"",@"SHT_CUDA_INFO"
	.align	4


	//----- nvinfo : EIATTR_REGCOUNT
	.align		4
        /*0000*/ 	.byte	0x04, 0x2f
        /*0002*/ 	.short	(.L_1 - .L_0)
	.align		4
.L_0:
        /*0004*/ 	.word	index@(_Z9loop4_GPUPPPdS1_ddiii)
        /*0008*/ 	.word	0x00000020


	//----- nvinfo : EIATTR_FRAME_SIZE
	.align		4
.L_1:
        /*000c*/ 	.byte	0x04, 0x11
        /*000e*/ 	.short	(.L_3 - .L_2)
	.align		4
.L_2:
        /*0010*/ 	.word	index@(_Z9loop4_GPUPPPdS1_ddiii)
        /*0014*/ 	.word	0x00000000


	//----- nvinfo : EIATTR_REGCOUNT
	.align		4
.L_3:
        /*0018*/ 	.byte	0x04, 0x2f
        /*001a*/ 	.short	(.L_5 - .L_4)
	.align		4
.L_4:
        /*001c*/ 	.word	index@(_Z9loop5_GPUPPPdS1_ddiii)
        /*0020*/ 	.word	0x0000001e


	//----- nvinfo : EIATTR_FRAME_SIZE
	.align		4
.L_5:
        /*0024*/ 	.byte	0x04, 0x11
        /*0026*/ 	.short	(.L_7 - .L_6)
	.align		4
.L_6:
        /*0028*/ 	.word	index@(_Z9loop5_GPUPPPdS1_ddiii)
        /*002c*/ 	.word	0x00000000


	//----- nvinfo : EIATTR_REGCOUNT
	.align		4
.L_7:
        /*0030*/ 	.byte	0x04, 0x2f
        /*0032*/ 	.short	(.L_9 - .L_8)
	.align		4
.L_8:
        /*0034*/ 	.word	index@(_Z9loop6_GPUPPPdS1_ddiii)
        /*0038*/ 	.word	0x0000001c


	//----- nvinfo : EIATTR_FRAME_SIZE
	.align		4
.L_9:
        /*003c*/ 	.byte	0x04, 0x11
        /*003e*/ 	.short	(.L_11 - .L_10)
	.align		4
.L_10:
        /*0040*/ 	.word	index@(_Z9loop6_GPUPPPdS1_ddiii)
        /*0044*/ 	.word	0x00000000


	//----- nvinfo : EIATTR_MIN_STACK_SIZE
	.align		4
.L_11:
        /*0048*/ 	.byte	0x04, 0x12
        /*004a*/ 	.short	(.L_13 - .L_12)
	.align		4
.L_12:
        /*004c*/ 	.word	index@(_Z9loop6_GPUPPPdS1_ddiii)
        /*0050*/ 	.word	0x00000000


	//----- nvinfo : EIATTR_MIN_STACK_SIZE
	.align		4
.L_13:
        /*0054*/ 	.byte	0x04, 0x12
        /*0056*/ 	.short	(.L_15 - .L_14)
	.align		4
.L_14:
        /*0058*/ 	.word	index@(_Z9loop5_GPUPPPdS1_ddiii)
        /*005c*/ 	.word	0x00000000


	//----- nvinfo : EIATTR_MIN_STACK_SIZE
	.align		4
.L_15:
        /*0060*/ 	.byte	0x04, 0x12
        /*0062*/ 	.short	(.L_17 - .L_16)
	.align		4
.L_16:
        /*0064*/ 	.word	index@(_Z9loop4_GPUPPPdS1_ddiii)
        /*0068*/ 	.word	0x00000000
.L_17:


//--------------------- .nv.compat                --------------------------
	.section	.nv.compat,"",@"SHT_CUDA_COMPAT_INFO"
	.align	4
        /*0000*/ 	.byte	0x02, 0x09, 0x00, 0x00, 0x02, 0x02, 0x01, 0x00, 0x02, 0x05, 0x05, 0x00, 0x03, 0x07, 0x01, 0x01
        /*0010*/ 	.byte	0x02, 0x03, 0x00, 0x00, 0x02, 0x06, 0x01, 0x00, 0x04, 0x0b, 0x08, 0x00, 0x01, 0x00, 0x00, 0x00
        /*0020*/ 	.byte	0x00, 0x00, 0x00, 0x00


//--------------------- .nv.info._Z9loop6_GPUPPPdS1_ddiii --------------------------
	.section	.nv.info._Z9loop6_GPUPPPdS1_ddiii,"",@"SHT_CUDA_INFO"
	.sectionflags	@""
	.align	4


	//----- nvinfo : EIATTR_CUDA_API_VERSION
	.align		4
        /*0000*/ 	.byte	0x04, 0x37
        /*0002*/ 	.short	(.L_19 - .L_18)
.L_18:
        /*0004*/ 	.word	0x00000082


	//----- nvinfo : EIATTR_KPARAM_INFO
	.align		4
.L_19:
        /*0008*/ 	.byte	0x04, 0x17
        /*000a*/ 	.short	(.L_21 - .L_20)
.L_20:
        /*000c*/ 	.word	0x00000000
        /*0010*/ 	.short	0x0006
        /*0012*/ 	.short	0x0028
        /*0014*/ 	.byte	0x00, 0xf0, 0x11, 0x00


	//----- nvinfo : EIATTR_KPARAM_INFO
	.align		4
.L_21:
        /*0018*/ 	.byte	0x04, 0x17
        /*001a*/ 	.short	(.L_23 - .L_22)
.L_22:
        /*001c*/ 	.word	0x00000000
        /*0020*/ 	.short	0x0005
        /*0022*/ 	.short	0x0024
        /*0024*/ 	.byte	0x00, 0xf0, 0x11, 0x00


	//----- nvinfo : EIATTR_KPARAM_INFO
	.align		4
.L_23:
        /*0028*/ 	.byte	0x04, 0x17
        /*002a*/ 	.short	(.L_25 - .L_24)
.L_24:
        /*002c*/ 	.word	0x00000000
        /*0030*/ 	.short	0x0004
        /*0032*/ 	.short	0x0020
        /*0034*/ 	.byte	0x00, 0xf0, 0x11, 0x00


	//----- nvinfo : EIATTR_KPARAM_INFO
	.align		4
.L_25:
        /*0038*/ 	.byte	0x04, 0x17
        /*003a*/ 	.short	(.L_27 - .L_26)
.L_26:
        /*003c*/ 	.word	0x00000000
        /*0040*/ 	.short	0x0003
        /*0042*/ 	.short	0x0018
        /*0044*/ 	.byte	0x00, 0xf0, 0x21, 0x00


	//----- nvinfo : EIATTR_KPARAM_INFO
	.align		4
.L_27:
        /*0048*/ 	.byte	0x04, 0x17
        /*004a*/ 	.short	(.L_29 - .L_28)
.L_28:
        /*004c*/ 	.word	0x00000000
        /*0050*/ 	.short	0x0002
        /*0052*/ 	.short	0x0010
        /*0054*/ 	.byte	0x00, 0xf0, 0x21, 0x00


	//----- nvinfo : EIATTR_KPARAM_INFO
	.align		4
.L_29:
        /*0058*/ 	.byte	0x04, 0x17
        /*005a*/ 	.short	(.L_31 - .L_30)
.L_30:
        /*005c*/ 	.word	0x00000000
        /*0060*/ 	.short	0x0001
        /*0062*/ 	.short	0x0008
        /*0064*/ 	.byte	0x00, 0xf5, 0x21, 0x00


	//----- nvinfo : EIATTR_KPARAM_INFO
	.align		4
.L_31:
        /*0068*/ 	.byte	0x04, 0x17
        /*006a*/ 	.short	(.L_33 - .L_32)
.L_32:
        /*006c*/ 	.word	0x00000000
        /*0070*/ 	.short	0x0000
        /*0072*/ 	.short	0x0000
        /*0074*/ 	.byte	0x00, 0xf5, 0x21, 0x00


	//----- nvinfo : EIATTR_SPARSE_MMA_MASK
	.align		4
.L_33:
        /*0078*/ 	.byte	0x03, 0x50
        /*007a*/ 	.short	0x0000


	//----- nvinfo : EIATTR_MAXREG_COUNT
	.align		4
        /*007c*/ 	.byte	0x03, 0x1b
        /*007e*/ 	.short	0x00ff


	//----- nvinfo : EIATTR_MERCURY_ISA_VERSION
	.align		4
        /*0080*/ 	.byte	0x03, 0x5f
        /*0082*/ 	.short	0x0101


	//----- nvinfo : EIATTR_VRC_CTA_INIT_COUNT
	.align		4
        /*0084*/ 	.byte	0x02, 0x4a
	.zero		1
	.zero		1


	//----- nvinfo : EIATTR_EXIT_INSTR_OFFSETS
	.align		4
        /*0088*/ 	.byte	0x04, 0x1c
        /*008a*/ 	.short	(.L_35 - .L_34)


	//   ....[0]....
.L_34:
        /*008c*/ 	.word	0x00000080


	//   ....[1]....
        /*0090*/ 	.word	0x000000b0


	//   ....[2]....
        /*0094*/ 	.word	0x000007f0


	//----- nvinfo : EIATTR_CBANK_PARAM_SIZE
	.align		4
.L_35:
        /*0098*/ 	.byte	0x03, 0x19
        /*009a*/ 	.short	0x002c


	//----- nvinfo : EIATTR_PARAM_CBANK
	.align		4
        /*009c*/ 	.byte	0x04, 0x0a
        /*009e*/ 	.short	(.L_37 - .L_36)
	.align		4
.L_36:
        /*00a0*/ 	.word	index@(.nv.constant0._Z9loop6_GPUPPPdS1_ddiii)
        /*00a4*/ 	.short	0x0380
        /*00a6*/ 	.short	0x002c


	//----- nvinfo : EIATTR_SW_WAR
	.align		4
.L_37:
        /*00a8*/ 	.byte	0x04, 0x36
        /*00aa*/ 	.short	(.L_39 - .L_38)
.L_38:
        /*00ac*/ 	.word	0x00000008
.L_39:


//--------------------- .nv.info._Z9loop5_GPUPPPdS1_ddiii --------------------------
	.section	.nv.info._Z9loop5_GPUPPPdS1_ddiii,"",@"SHT_CUDA_INFO"
	.sectionflags	@""
	.align	4


	//----- nvinfo : EIATTR_CUDA_API_VERSION
	.align		4
        /*0000*/ 	.byte	0x04, 0x37
        /*0002*/ 	.short	(.L_41 - .L_40)
.L_40:
        /*0004*/ 	.word	0x00000082


	//----- nvinfo : EIATTR_KPARAM_INFO
	.align		4
.L_41:
        /*0008*/ 	.byte	0x04, 0x17
        /*000a*/ 	.short	(.L_43 - .L_42)
.L_42:
        /*000c*/ 	.word	0x00000000
        /*0010*/ 	.short	0x0006
        /*0012*/ 	.short	0x0028
        /*0014*/ 	.byte	0x00, 0xf0, 0x11, 0x00


	//----- nvinfo : EIATTR_KPARAM_INFO
	.align		4
.L_43:
        /*0018*/ 	.byte	0x04, 0x17
        /*001a*/ 	.short	(.L_45 - .L_44)
.L_44:
        /*001c*/ 	.word	0x00000000
        /*0020*/ 	.short	0x0005
        /*0022*/ 	.short	0x0024
        /*0024*/ 	.byte	0x00, 0xf0, 0x11, 0x00


	//----- nvinfo : EIATTR_KPARAM_INFO
	.align		4
.L_45:
        /*0028*/ 	.byte	0x04, 0x17
        /*002a*/ 	.short	(.L_47 - .L_46)
.L_46:
        /*002c*/ 	.word	0x00000000
        /*0030*/ 	.short	0x0004
        /*0032*/ 	.short	0x0020
        /*0034*/ 	.byte	0x00, 0xf0, 0x11, 0x00


	//----- nvinfo : EIATTR_KPARAM_INFO
	.align		4
.L_47:
        /*0038*/ 	.byte	0x04, 0x17
        /*003a*/ 	.short	(.L_49 - .L_48)
.L_48:
        /*003c*/ 	.word	0x00000000
        /*0040*/ 	.short	0x0003
        /*0042*/ 	.short	0x0018
        /*0044*/ 	.byte	0x00, 0xf0, 0x21, 0x00


	//----- nvinfo : EIATTR_KPARAM_INFO
	.align		4
.L_49:
        /*0048*/ 	.byte	0x04, 0x17
        /*004a*/ 	.short	(.L_51 - .L_50)
.L_50:
        /*004c*/ 	.word	0x00000000
        /*0050*/ 	.short	0x0002
        /*0052*/ 	.short	0x0010
        /*0054*/ 	.byte	0x00, 0xf0, 0x21, 0x00


	//----- nvinfo : EIATTR_KPARAM_INFO
	.align		4
.L_51:
        /*0058*/ 	.byte	0x04, 0x17
        /*005a*/ 	.short	(.L_53 - .L_52)
.L_52:
        /*005c*/ 	.word	0x00000000
        /*0060*/ 	.short	0x0001
        /*0062*/ 	.short	0x0008
        /*0064*/ 	.byte	0x00, 0xf5, 0x21, 0x00


	//----- nvinfo : EIATTR_KPARAM_INFO
	.align		4
.L_53:
        /*0068*/ 	.byte	0x04, 0x17
        /*006a*/ 	.short	(.L_55 - .L_54)
.L_54:
        /*006c*/ 	.word	0x00000000
        /*0070*/ 	.short	0x0000
        /*0072*/ 	.short	0x0000
        /*0074*/ 	.byte	0x00, 0xf5, 0x21, 0x00


	//----- nvinfo : EIATTR_SPARSE_MMA_MASK
	.align		4
.L_55:
        /*0078*/ 	.byte	0x03, 0x50
        /*007a*/ 	.short	0x0000


	//----- nvinfo : EIATTR_MAXREG_COUNT
	.align		4
        /*007c*/ 	.byte	0x03, 0x1b
        /*007e*/ 	.short	0x00ff


	//----- nvinfo : EIATTR_MERCURY_ISA_VERSION
	.align		4
        /*0080*/ 	.byte	0x03, 0x5f
        /*0082*/ 	.short	0x0101


	//----- nvinfo : EIATTR_VRC_CTA_INIT_COUNT
	.align		4
        /*0084*/ 	.byte	0x02, 0x4a
	.zero		1
	.zero		1


	//----- nvinfo : EIATTR_EXIT_INSTR_OFFSETS
	.align		4
        /*0088*/ 	.byte	0x04, 0x1c
        /*008a*/ 	.short	(.L_57 - .L_56)


	//   ....[0]....
.L_56:
        /*008c*/ 	.word	0x00000070


	//   ....[1]....
        /*0090*/ 	.word	0x000000a0


	//   ....[2]....
        /*0094*/ 	.word	0x00000780


	//----- nvinfo : EIATTR_CBANK_PARAM_SIZE
	.align		4
.L_57:
        /*0098*/ 	.byte	0x03, 0x19
        /*009a*/ 	.short	0x002c


	//----- nvinfo : EIATTR_PARAM_CBANK
	.align		4
        /*009c*/ 	.byte	0x04, 0x0a
        /*009e*/ 	.short	(.L_59 - .L_58)
	.align		4
.L_58:
        /*00a0*/ 	.word	index@(.nv.constant0._Z9loop5_GPUPPPdS1_ddiii)
        /*00a4*/ 	.short	0x0380
        /*00a6*/ 	.short	0x002c


	//----- nvinfo : EIATTR_SW_WAR
	.align		4
.L_59:
        /*00a8*/ 	.byte	0x04, 0x36
        /*00aa*/ 	.short	(.L_61 - .L_60)
.L_60:
        /*00ac*/ 	.word	0x00000008
.L_61:


//--------------------- .nv.info._Z9loop4_GPUPPPdS1_ddiii --------------------------
	.section	.nv.info._Z9loop4_GPUPPPdS1_ddiii,"",@"SHT_CUDA_INFO"
	.sectionflags	@""
	.align	4


	//----- nvinfo : EIATTR_CUDA_API_VERSION
	.align		4
        /*0000*/ 	.byte	0x04, 0x37
        /*0002*/ 	.short	(.L_63 - .L_62)
.L_62:
        /*0004*/ 	.word	0x00000082


	//----- nvinfo : EIATTR_KPARAM_INFO
	.align		4
.L_63:
        /*0008*/ 	.byte	0x04, 0x17
        /*000a*/ 	.short	(.L_65 - .L_64)
.L_64:
        /*000c*/ 	.word	0x00000000
        /*0010*/ 	.short	0x0006
        /*0012*/ 	.short	0x0028
        /*0014*/ 	.byte	0x00, 0xf0, 0x11, 0x00


	//----- nvinfo : EIATTR_KPARAM_INFO
	.align		4
.L_65:
        /*0018*/ 	.byte	0x04, 0x17
        /*001a*/ 	.short	(.L_67 - .L_66)
.L_66:
        /*001c*/ 	.word	0x00000000
        /*0020*/ 	.short	0x0005
        /*0022*/ 	.short	0x0024
        /*0024*/ 	.byte	0x00, 0xf0, 0x11, 0x00


	//----- nvinfo : EIATTR_KPARAM_INFO
	.align		4
.L_67:
        /*0028*/ 	.byte	0x04, 0x17
        /*002a*/ 	.short	(.L_69 - .L_68)
.L_68:
        /*002c*/ 	.word	0x00000000
        /*0030*/ 	.short	0x0004
        /*0032*/ 	.short	0x0020
        /*0034*/ 	.byte	0x00, 0xf0, 0x11, 0x00


	//----- nvinfo : EIATTR_KPARAM_INFO
	.align		4
.L_69:
        /*0038*/ 	.byte	0x04, 0x17
        /*003a*/ 	.short	(.L_71 - .L_70)
.L_70:
        /*003c*/ 	.word	0x00000000
        /*0040*/ 	.short	0x0003
        /*0042*/ 	.short	0x0018
        /*0044*/ 	.byte	0x00, 0xf0, 0x21, 0x00


	//----- nvinfo : EIATTR_KPARAM_INFO
	.align		4
.L_71:
        /*0048*/ 	.byte	0x04, 0x17
        /*004a*/ 	.short	(.L_73 - .L_72)
.L_72:
        /*004c*/ 	.word	0x00000000
        /*0050*/ 	.short	0x0002
        /*0052*/ 	.short	0x0010
        /*0054*/ 	.byte	0x00, 0xf0, 0x21, 0x00


	//----- nvinfo : EIATTR_KPARAM_INFO
	.align		4
.L_73:
        /*0058*/ 	.byte	0x04, 0x17
        /*005a*/ 	.short	(.L_75 - .L_74)
.L_74:
        /*005c*/ 	.word	0x00000000
        /*0060*/ 	.short	0x0001
        /*0062*/ 	.short	0x0008
        /*0064*/ 	.byte	0x00, 0xf5, 0x21, 0x00


	//----- nvinfo : EIATTR_KPARAM_INFO
	.align		4
.L_75:
        /*0068*/ 	.byte	0x04, 0x17
        /*006a*/ 	.short	(.L_77 - .L_76)
.L_76:
        /*006c*/ 	.word	0x00000000
        /*0070*/ 	.short	0x0000
        /*0072*/ 	.short	0x0000
        /*0074*/ 	.byte	0x00, 0xf5, 0x21, 0x00


	//----- nvinfo : EIATTR_SPARSE_MMA_MASK
	.align		4
.L_77:
        /*0078*/ 	.byte	0x03, 0x50
        /*007a*/ 	.short	0x0000


	//----- nvinfo : EIATTR_MAXREG_COUNT
	.align		4
        /*007c*/ 	.byte	0x03, 0x1b
        /*007e*/ 	.short	0x00ff


	//----- nvinfo : EIATTR_MERCURY_ISA_VERSION
	.align		4
        /*0080*/ 	.byte	0x03, 0x5f
        /*0082*/ 	.short	0x0101


	//----- nvinfo : EIATTR_VRC_CTA_INIT_COUNT
	.align		4
        /*0084*/ 	.byte	0x02, 0x4a
	.zero		1
	.zero		1


	//----- nvinfo : EIATTR_EXIT_INSTR_OFFSETS
	.align		4
        /*0088*/ 	.byte	0x04, 0x1c
        /*008a*/ 	.short	(.L_79 - .L_78)


	//   ....[0]....
.L_78:
        /*008c*/ 	.word	0x00000070


	//   ....[1]....
        /*0090*/ 	.word	0x000000a0


	//   ....[2]....
        /*0094*/ 	.word	0x00000cd0


	//----- nvinfo : EIATTR_CBANK_PARAM_SIZE
	.align		4
.L_79:
        /*0098*/ 	.byte	0x03, 0x19
        /*009a*/ 	.short	0x002c


	//----- nvinfo : EIATTR_PARAM_CBANK
	.align		4
        /*009c*/ 	.byte	0x04, 0x0a
        /*009e*/ 	.short	(.L_81 - .L_80)
	.align		4
.L_80:
        /*00a0*/ 	.word	index@(.nv.constant0._Z9loop4_GPUPPPdS1_ddiii)
        /*00a4*/ 	.short	0x0380
        /*00a6*/ 	.short	0x002c


	//----- nvinfo : EIATTR_SW_WAR
	.align		4
.L_81:
        /*00a8*/ 	.byte	0x04, 0x36
        /*00aa*/ 	.short	(.L_83 - .L_82)
.L_82:
        /*00ac*/ 	.word	0x00000008
.L_83:


//--------------------- .nv.callgraph             --------------------------
	.section	.nv.callgraph,"",@"SHT_CUDA_CALLGRAPH"
	.align	4
	.sectionentsize	8
	.align		4
        /*0000*/ 	.word	0x00000000
	.align		4
        /*0004*/ 	.word	0xffffffff
	.align		4
        /*0008*/ 	.word	0x00000000
	.align		4
        /*000c*/ 	.word	0xfffffffe
	.align		4
        /*0010*/ 	.word	0x00000000
	.align		4
        /*0014*/ 	.word	0xfffffffd
	.align		4
        /*0018*/ 	.word	0x00000000
	.align		4
        /*001c*/ 	.word	0xfffffffc


//--------------------- .text._Z9loop6_GPUPPPdS1_ddiii --------------------------
	.section	.text._Z9loop6_GPUPPPdS1_ddiii,"ax",@progbits
	.align	128
        .global         _Z9loop6_GPUPPPdS1_ddiii
        .type           _Z9loop6_GPUPPPdS1_ddiii,@function
        .size           _Z9loop6_GPUPPPdS1_ddiii,(.L_x_16 - _Z9loop6_GPUPPPdS1_ddiii)
        .other          _Z9loop6_GPUPPPdS1_ddiii,@"STO_CUDA_ENTRY STV_DEFAULT"
_Z9loop6_GPUPPPdS1_ddiii:
.text._Z9loop6_GPUPPPdS1_ddiii:
[----:B------:R-:W-:Y:S01]  /*0000*/  LDC R1, c[0x0][0x37c] ;  /* 0x0000df00ff017b82 */ /* 0x000fe20000000800 */
[----:B------:R-:W0:Y:S07]  /*0010*/  S2R R7, SR_CTAID.X ;  /* 0x0000000000077919 */ /* 0x000e2e0000002500 */
[----:B------:R-:W1:Y:S01]  /*0020*/  LDC.64 R2, c[0x0][0x3a0] ;  /* 0x0000e800ff027b82 */ /* 0x000e620000000a00 */
[----:B------:R-:W0:Y:S01]  /*0030*/  S2R R0, SR_TID.X ;  /* 0x0000000000007919 */ /* 0x000e220000002100 */
[----:B-1----:R-:W-:-:S02]  /*0040*/  ISETP.GE.AND P0, PT, R3, 0x2, PT ;  /* 0x000000020300780c */ /* 0x002fc40003f06270 */
[----:B0-----:R-:W-:-:S04]  /*0050*/  LEA R7, R7, R0, 0x5 ;  /* 0x0000000007077211 */ /* 0x001fc800078e28ff */
[----:B------:R-:W-:-:S04]  /*0060*/  IADD3 R7, PT, PT, R7, 0x1, RZ ;  /* 0x0000000107077810 */ /* 0x000fc80007ffe0ff */
[----:B------:R-:W-:-:S13]  /*0070*/  ISETP.GE.OR P0, PT, R7, R2, !P0 ;  /* 0x000000020700720c */ /* 0x000fda0004706670 */
[----:B------:R-:W-:Y:S05]  /*0080*/  @P0 EXIT ;  /* 0x000000000000094d */ /* 0x000fea0003800000 */
[----:B------:R-:W0:Y:S02]  /*0090*/  LDC R0, c[0x0][0x3a8] ;  /* 0x0000ea00ff007b82 */ /* 0x000e240000000800 */
[----:B0-----:R-:W-:-:S13]  /*00a0*/  ISETP.GE.AND P0, PT, R0, 0x2, PT ;  /* 0x000000020000780c */ /* 0x001fda0003f06270 */
[----:B------:R-:W-:Y:S05]  /*00b0*/  @!P0 EXIT ;  /* 0x000000000000894d */ /* 0x000fea0003800000 */
[C---:B------:R-:W-:Y:S01]  /*00c0*/  LOP3.LUT R2, R0.reuse, 0x1, RZ, 0xc0, !PT ;  /* 0x0000000100027812 */ /* 0x040fe200078ec0ff */
[----:B------:R-:W0:Y:S01]  /*00d0*/  LDCU.64 UR10, c[0x0][0x358] ;  /* 0x00006b00ff0a77ac */ /* 0x000e220008000a00 */
[----:B------:R-:W-:Y:S02]  /*00e0*/  IADD3 R0, PT, PT, R0, -0x1, RZ ;  /* 0xffffffff00007810 */ /* 0x000fe40007ffe0ff */
[----:B------:R-:W-:Y:S02]  /*00f0*/  ISETP.NE.U32.AND P0, PT, R2, 0x1, PT ;  /* 0x000000010200780c */ /* 0x000fe40003f05070 */
[----:B------:R-:W-:Y:S01]  /*0100*/  LOP3.LUT R6, R0, 0xfffffffe, RZ, 0xc0, !PT ;  /* 0xfffffffe00067812 */ /* 0x000fe200078ec0ff */
[----:B------:R-:W-:-:S03]  /*0110*/  HFMA2 R0, -RZ, RZ, 0, 0 ;  /* 0x00000000ff007431 */ /* 0x000fc600000001ff */
[----:B------:R-:W-:-:S07]  /*0120*/  IADD3 R6, PT, PT, -R6, RZ, RZ ;  /* 0x000000ff06067210 */ /* 0x000fce0007ffe1ff */
.L_x_3:
[----:B-1----:R-:W1:Y:S01]  /*0130*/  LDCU UR8, c[0x0][0x3a8] ;  /* 0x00007500ff0877ac */ /* 0x002e620008000800 */
[----:B------:R-:W-:Y:S01]  /*0140*/  MOV R13, RZ ;  /* 0x000000ff000d7202 */ /* 0x000fe20000000f00 */
[----:B-1----:R-:W-:-:S09]  /*0150*/  UISETP.NE.AND UP0, UPT, UR8, 0x2, UPT ;  /* 0x000000020800788c */ /* 0x002fd2000bf05270 */
[----:B------:R-:W-:Y:S05]  /*0160*/  BRA.U !UP0, `(.L_x_0) ;  /* 0x0000000508147547 */ /* 0x000fea000b800000 */
[----:B------:R-:W1:Y:S01]  /*0170*/  LDCU.128 UR4, c[0x0][0x380] ;  /* 0x00007000ff0477ac */ /* 0x000e620008000c00 */
[----:B------:R-:W-:Y:S01]  /*0180*/  MOV R8, R6 ;  /* 0x0000000600087202 */ /* 0x000fe20000000f00 */
[----:B------:R-:W-:Y:S01]  /*0190*/  UIADD3 UR8, UPT, UPT, UR8, -0x1, URZ ;  /* 0xffffffff08087890 */ /* 0x000fe2000fffe0ff */
[----:B------:R-:W2:Y:S03]  /*01a0*/  LDCU.128 UR12, c[0x0][0x390] ;  /* 0x00007200ff0c77ac */ /* 0x000ea60008000c00 */
[----:B------:R-:W-:Y:S02]  /*01b0*/  ULOP3.LUT UR8, UR8, 0xfffffffe, URZ, 0xc0, !UPT ;  /* 0xfffffffe08087892 */ /* 0x000fe4000f8ec0ff */
[----:B-1----:R-:W-:Y:S02]  /*01c0*/  UIADD3 UR6, UP0, UPT, UR6, 0x8, URZ ;  /* 0x0000000806067890 */ /* 0x002fe4000ff1e0ff */
[----:B------:R-:W-:-:S02]  /*01d0*/  UIADD3 UR4, UP1, UPT, UR4, 0x8, URZ ;  /* 0x0000000804047890 */ /* 0x000fc4000ff3e0ff */
[----:B------:R-:W-:Y:S02]  /*01e0*/  UIADD3.X UR7, UPT, UPT, URZ, UR7, URZ, UP0, !UPT ;  /* 0x00000007ff077290 */ /* 0x000fe400087fe4ff */
[----:B------:R-:W-:Y:S01]  /*01f0*/  UIADD3.X UR5, UPT, UPT, URZ, UR5, URZ, UP1, !UPT ;  /* 0x00000005ff057290 */ /* 0x000fe20008ffe4ff */
[----:B------:R-:W-:Y:S02]  /*0200*/  MOV R2, UR6 ;  /* 0x0000000600027c02 */ /* 0x000fe40008000f00 */
[----:B------:R-:W-:Y:S02]  /*0210*/  MOV R4, UR4 ;  /* 0x0000000400047c02 */ /* 0x000fe40008000f00 */
[----:B------:R-:W-:Y:S02]  /*0220*/  MOV R3, UR7 ;  /* 0x0000000700037c02 */ /* 0x000fe40008000f00 */
[----:B--2---:R-:W-:-:S07]  /*0230*/  MOV R5, UR5 ;  /* 0x0000000500057c02 */ /* 0x004fce0008000f00 */
.L_x_1:
[----:B0-----:R-:W2:Y:S04]  /*0240*/  LDG.E.64 R14, desc[UR10][R2.64] ;  /* 0x0000000a020e7981 */ /* 0x001ea8000c1e1b00 */
[----:B-1----:R-:W3:Y:S04]  /*0250*/  LDG.E.64 R12, desc[UR10][R2.64+-0x8] ;  /* 0xfffff80a020c7981 */ /* 0x002ee8000c1e1b00 */
[----:B------:R-:W4:Y:S01]  /*0260*/  LDG.E.64 R10, desc[UR10][R4.64+-0x8] ;  /* 0xfffff80a040a7981 */ /* 0x000f22000c1e1b00 */
[----:B--2---:R-:W-:-:S04]  /*0270*/  IMAD.WIDE.U32 R20, R0, 0x8, R14 ;  /* 0x0000000800147825 */ /* 0x004fc800078e000e */
[C---:B---3--:R-:W-:Y:S02]  /*0280*/  IMAD.WIDE.U32 R16, R0.reuse, 0x8, R12 ;  /* 0x0000000800107825 */ /* 0x048fe400078e000c */
[----:B------:R-:W2:Y:S04]  /*0290*/  LDG.E.64 R20, desc[UR10][R20.64] ;  /* 0x0000000a14147981 */ /* 0x000ea8000c1e1b00 */
[----:B------:R-:W3:Y:S04]  /*02a0*/  LDG.E.64 R12, desc[UR10][R16.64] ;  /* 0x0000000a100c7981 */ /* 0x000ee8000c1e1b00 */
[----:B------:R-:W5:Y:S01]  /*02b0*/  LDG.E.64 R24, desc[UR10][R16.64+0x8] ;  /* 0x0000080a10187981 */ /* 0x000f62000c1e1b00 */
[----:B----4-:R-:W-:-:S05]  /*02c0*/  IMAD.WIDE.U32 R14, R0, 0x8, R10 ;  /* 0x00000008000e7825 */ /* 0x010fca00078e000a */
[----:B------:R-:W4:Y:S01]  /*02d0*/  LDG.E.64 R10, desc[UR10][R14.64] ;  /* 0x0000000a0e0a7981 */ /* 0x000f22000c1e1b00 */
[----:B--2---:R-:W-:-:S04]  /*02e0*/  IMAD.WIDE R22, R7, 0x8, R20 ;  /* 0x0000000807167825 */ /* 0x004fc800078e0214 */
[C---:B---3--:R-:W-:Y:S02]  /*02f0*/  IMAD.WIDE R18, R7.reuse, 0x8, R12 ;  /* 0x0000000807127825 */ /* 0x048fe400078e020c */
[----:B------:R-:W2:Y:S02]  /*0300*/  LDG.E.64 R22, desc[UR10][R22.64] ;  /* 0x0000000a16167981 */ /* 0x000ea4000c1e1b00 */
[C---:B-----5:R-:W-:Y:S02]  /*0310*/  IMAD.WIDE R24, R7.reuse, 0x8, R24 ;  /* 0x0000000807187825 */ /* 0x060fe400078e0218 */
[----:B------:R-:W2:Y:S04]  /*0320*/  LDG.E.64 R18, desc[UR10][R18.64] ;  /* 0x0000000a12127981 */ /* 0x000ea8000c1e1b00 */
[----:B------:R-:W3:Y:S01]  /*0330*/  LDG.E.64 R24, desc[UR10][R24.64] ;  /* 0x0000000a18187981 */ /* 0x000ee2000c1e1b00 */
[----:B----4-:R-:W-:-:S05]  /*0340*/  IMAD.WIDE R10, R7, 0x8, R10 ;  /* 0x00000008070a7825 */ /* 0x010fca00078e020a */
[----:B------:R-:W4:Y:S01]  /*0350*/  LDG.E.64 R12, desc[UR10][R10.64] ;  /* 0x0000000a0a0c7981 */ /* 0x000f22000c1e1b00 */
[C---:B--2---:R-:W-:Y:S02]  /*0360*/  DADD R16, R18.reuse, -R22 ;  /* 0x0000000012107229 */ /* 0x044fe40000000816 */
[----:B---3--:R-:W-:-:S08]  /*0370*/  DADD R20, -R18, R24 ;  /* 0x0000000012147229 */ /* 0x008fd00000000118 */
[----:B------:R-:W-:-:S08]  /*0380*/  DADD R16, R16, R20 ;  /* 0x0000000010107229 */ /* 0x000fd00000000014 */
[----:B------:R-:W-:-:S08]  /*0390*/  DMUL R16, R16, UR14 ;  /* 0x0000000e10107c28 */ /* 0x000fd00008000000 */
[----:B----4-:R-:W-:-:S07]  /*03a0*/  DFMA R16, R12, UR12, R16 ;  /* 0x0000000c0c107c2b */ /* 0x010fce0008000010 */
[----:B------:R0:W-:Y:S04]  /*03b0*/  STG.E.64 desc[UR10][R10.64], R16 ;  /* 0x000000100a007986 */ /* 0x0001e8000c101b0a */
[----:B------:R-:W2:Y:S04]  /*03c0*/  LDG.E.64 R20, desc[UR10][R2.64+0x8] ;  /* 0x0000080a02147981 */ /* 0x000ea8000c1e1b00 */
[----:B------:R-:W3:Y:S04]  /*03d0*/  LDG.E.64 R14, desc[UR10][R2.64] ;  /* 0x0000000a020e7981 */ /* 0x000ee8000c1e1b00 */
[----:B------:R-:W4:Y:S01]  /*03e0*/  LDG.E.64 R12, desc[UR10][R4.64] ;  /* 0x0000000a040c7981 */ /* 0x000f22000c1e1b00 */
[----:B--2---:R-:W-:-:S04]  /*03f0*/  IMAD.WIDE.U32 R22, R0, 0x8, R20 ;  /* 0x0000000800167825 */ /* 0x004fc800078e0014 */
[C---:B---3--:R-:W-:Y:S02]  /*0400*/  IMAD.WIDE.U32 R18, R0.reuse, 0x8, R14 ;  /* 0x0000000800127825 */ /* 0x048fe400078e000e */
[----:B------:R-:W0:Y:S04]  /*0410*/  LDG.E.64 R22, desc[UR10][R22.64] ;  /* 0x0000000a16167981 */ /* 0x000e28000c1e1b00 */
[----:B------:R-:W2:Y:S04]  /*0420*/  LDG.E.64 R20, desc[UR10][R18.64] ;  /* 0x0000000a12147981 */ /* 0x000ea8000c1e1b00 */
[----:B------:R-:W3:Y:S01]  /*0430*/  LDG.E.64 R24, desc[UR10][R18.64+0x8] ;  /* 0x0000080a12187981 */ /* 0x000ee2000c1e1b00 */
[----:B----4-:R-:W-:-:S05]  /*0440*/  IMAD.WIDE.U32 R14, R0, 0x8, R12 ;  /* 0x00000008000e7825 */ /* 0x010fca00078e000c */
[----:B------:R-:W4:Y:S01]  /*0450*/  LDG.E.64 R12, desc[UR10][R14.64] ;  /* 0x0000000a0e0c7981 */ /* 0x000f22000c1e1b00 */
[----:B0-----:R-:W-:-:S04]  /*0460*/  IMAD.WIDE R16, R7, 0x8, R22 ;  /* 0x0000000807107825 */ /* 0x001fc800078e0216 */
[C---:B--2---:R-:W-:Y:S02]  /*0470*/  IMAD.WIDE R20, R7.reuse, 0x8, R20 ;  /* 0x0000000807147825 */ /* 0x044fe400078e0214 */
[----:B------:R-:W2:Y:S02]  /*0480*/  LDG.E.64 R16, desc[UR10][R16.64] ;  /* 0x0000000a10107981 */ /* 0x000ea4000c1e1b00 */
[C---:B---3--:R-:W-:Y:S02]  /*0490*/  IMAD.WIDE R24, R7.reuse, 0x8, R24 ;  /* 0x0000000807187825 */ /* 0x048fe400078e0218 */
[----:B------:R-:W2:Y:S04]  /*04a0*/  LDG.E.64 R20, desc[UR10][R20.64] ;  /* 0x0000000a14147981 */ /* 0x000ea8000c1e1b00 */
[----:B------:R-:W3:Y:S01]  /*04b0*/  LDG.E.64 R24, desc[UR10][R24.64] ;  /* 0x0000000a18187981 */ /* 0x000ee2000c1e1b00 */
[----:B----4-:R-:W-:-:S05]  /*04c0*/  IMAD.WIDE R12, R7, 0x8, R12 ;  /* 0x00000008070c7825 */ /* 0x010fca00078e020c */
[----:B------:R-:W4:Y:S01]  /*04d0*/  LDG.E.64 R10, desc[UR10][R12.64] ;  /* 0x0000000a0c0a7981 */ /* 0x000f22000c1e1b00 */
[----:B------:R-:W-:-:S04]  /*04e0*/  IADD3 R8, PT, PT, R8, 0x2, RZ ;  /* 0x0000000208087810 */ /* 0x000fc80007ffe0ff */
[----:B------:R-:W-:Y:S02]  /*04f0*/  ISETP.NE.AND P1, PT, R8, RZ, PT ;  /* 0x000000ff0800720c */ /* 0x000fe40003f25270 */
[----:B------:R-:W-:Y:S02]  /*0500*/  IADD3 R2, P2, PT, R2, 0x10, RZ ;  /* 0x0000001002027810 */ /* 0x000fe40007f5e0ff */
[----:B------:R-:W-:Y:S02]  /*0510*/  IADD3 R4, P3, PT, R4, 0x10, RZ ;  /* 0x0000001004047810 */ /* 0x000fe40007f7e0ff */
[----:B------:R-:W-:Y:S02]  /*0520*/  IADD3.X R3, PT, PT, RZ, R3, RZ, P2, !PT ;  /* 0x00000003ff037210 */ /* 0x000fe400017fe4ff */
[----:B------:R-:W-:Y:S01]  /*0530*/  IADD3.X R5, PT, PT, RZ, R5, RZ, P3, !PT ;  /* 0x00000005ff057210 */ /* 0x000fe20001ffe4ff */
[C---:B--2---:R-:W-:Y:S02]  /*0540*/  DADD R18, R20.reuse, -R16 ;  /* 0x0000000014127229 */ /* 0x044fe40000000810 */
[----:B---3--:R-:W-:-:S08]  /*0550*/  DADD R22, -R20, R24 ;  /* 0x0000000014167229 */ /* 0x008fd00000000118 */
[----:B------:R-:W-:-:S08]  /*0560*/  DADD R18, R18, R22 ;  /* 0x0000000012127229 */ /* 0x000fd00000000016 */
[----:B------:R-:W-:-:S08]  /*0570*/  DMUL R18, R18, UR14 ;  /* 0x0000000e12127c28 */ /* 0x000fd00008000000 */
[----:B----4-:R-:W-:-:S07]  /*0580*/  DFMA R10, R10, UR12, R18 ;  /* 0x0000000c0a0a7c2b */ /* 0x010fce0008000012 */
[----:B------:R1:W-:Y:S01]  /*0590*/  STG.E.64 desc[UR10][R12.64], R10 ;  /* 0x0000000a0c007986 */ /* 0x0003e2000c101b0a */
[----:B------:R-:W-:Y:S05]  /*05a0*/  @P1 BRA `(.L_x_1) ;  /* 0xfffffffc00241947 */ /* 0x000fea000383ffff */
[----:B-1----:R-:W-:-:S07]  /*05b0*/  MOV R13, UR8 ;  /* 0x00000008000d7c02 */ /* 0x002fce0008000f00 */
.L_x_0:
[----:B------:R-:W-:Y:S05]  /*05c0*/  @!P0 BRA `(.L_x_2) ;  /* 0x0000000000748947 */ /* 0x000fea0003800000 */
[----:B------:R-:W1:Y:S01]  /*05d0*/  LDC.64 R8, c[0x0][0x388] ;  /* 0x0000e200ff087b82 */ /* 0x000e620000000a00 */
[----:B------:R-:W2:Y:S07]  /*05e0*/  LDCU.128 UR4, c[0x0][0x390] ;  /* 0x00007200ff0477ac */ /* 0x000eae0008000c00 */
[----:B------:R-:W3:Y:S01]  /*05f0*/  LDC.64 R2, c[0x0][0x380] ;  /* 0x0000e000ff027b82 */ /* 0x000ee20000000a00 */
[----:B-1----:R-:W-:-:S05]  /*0600*/  IMAD.WIDE.U32 R8, R13, 0x8, R8 ;  /* 0x000000080d087825 */ /* 0x002fca00078e0008 */
[----:B0-----:R-:W4:Y:S04]  /*0610*/  LDG.E.64 R10, desc[UR10][R8.64+0x8] ;  /* 0x0000080a080a7981 */ /* 0x001f28000c1e1b00 */
[----:B------:R-:W5:Y:S01]  /*0620*/  LDG.E.64 R4, desc[UR10][R8.64] ;  /* 0x0000000a08047981 */ /* 0x000f62000c1e1b00 */
[----:B---3--:R-:W-:-:S06]  /*0630*/  IMAD.WIDE.U32 R2, R13, 0x8, R2 ;  /* 0x000000080d027825 */ /* 0x008fcc00078e0002 */
[----:B------:R-:W3:Y:S01]  /*0640*/  LDG.E.64 R2, desc[UR10][R2.64] ;  /* 0x0000000a02027981 */ /* 0x000ee2000c1e1b00 */
[----:B----4-:R-:W-:-:S04]  /*0650*/  IMAD.WIDE.U32 R14, R0, 0x8, R10 ;  /* 0x00000008000e7825 */ /* 0x010fc800078e000a */
[C---:B-----5:R-:W-:Y:S02]  /*0660*/  IMAD.WIDE.U32 R10, R0.reuse, 0x8, R4 ;  /* 0x00000008000a7825 */ /* 0x060fe400078e0004 */
[----:B------:R-:W4:Y:S04]  /*0670*/  LDG.E.64 R14, desc[UR10][R14.64] ;  /* 0x0000000a0e0e7981 */ /* 0x000f28000c1e1b00 */
[----:B------:R-:W5:Y:S04]  /*0680*/  LDG.E.64 R12, desc[UR10][R10.64] ;  /* 0x0000000a0a0c7981 */ /* 0x000f68000c1e1b00 */
[----:B------:R-:W2:Y:S01]  /*0690*/  LDG.E.64 R18, desc[UR10][R10.64+0x8] ;  /* 0x0000080a0a127981 */ /* 0x000ea2000c1e1b00 */
[----:B---3--:R-:W-:-:S06]  /*06a0*/  IMAD.WIDE.U32 R4, R0, 0x8, R2 ;  /* 0x0000000800047825 */ /* 0x008fcc00078e0002 */
[----:B------:R-:W3:Y:S01]  /*06b0*/  LDG.E.64 R4, desc[UR10][R4.64] ;  /* 0x0000000a04047981 */ /* 0x000ee2000c1e1b00 */
[----:B----4-:R-:W-:-:S04]  /*06c0*/  IMAD.WIDE R16, R7, 0x8, R14 ;  /* 0x0000000807107825 */ /* 0x010fc800078e020e */
[C---:B-----5:R-:W-:Y:S02]  /*06d0*/  IMAD.WIDE R12, R7.reuse, 0x8, R12 ;  /* 0x00000008070c7825 */ /* 0x060fe400078e020c */
[----:B------:R-:W4:Y:S02]  /*06e0*/  LDG.E.64 R16, desc[UR10][R16.64] ;  /* 0x0000000a10107981 */ /* 0x000f24000c1e1b00 */
[C---:B--2---:R-:W-:Y:S02]  /*06f0*/  IMAD.WIDE R18, R7.reuse, 0x8, R18 ;  /* 0x0000000807127825 */ /* 0x044fe400078e0212 */
[----:B------:R-:W4:Y:S04]  /*0700*/  LDG.E.64 R12, desc[UR10][R12.64] ;  /* 0x0000000a0c0c7981 */ /* 0x000f28000c1e1b00 */
[----:B------:R-:W2:Y:S01]  /*0710*/  LDG.E.64 R18, desc[UR10][R18.64] ;  /* 0x0000000a12127981 */ /* 0x000ea2000c1e1b00 */
[----:B---3--:R-:W-:-:S05]  /*0720*/  IMAD.WIDE R2, R7, 0x8, R4 ;  /* 0x0000000807027825 */ /* 0x008fca00078e0204 */
[----:B------:R-:W3:Y:S01]  /*0730*/  LDG.E.64 R8, desc[UR10][R2.64] ;  /* 0x0000000a02087981 */ /* 0x000ee2000c1e1b00 */
[C---:B----4-:R-:W-:Y:S02]  /*0740*/  DADD R10, R12.reuse, -R16 ;  /* 0x000000000c0a7229 */ /* 0x050fe40000000810 */
[----:B--2---:R-:W-:-:S08]  /*0750*/  DADD R4, -R12, R18 ;  /* 0x000000000c047229 */ /* 0x004fd00000000112 */
[----:B------:R-:W-:-:S08]  /*0760*/  DADD R4, R10, R4 ;  /* 0x000000000a047229 */ /* 0x000fd00000000004 */
[----:B------:R-:W-:-:S08]  /*0770*/  DMUL R4, R4, UR6 ;  /* 0x0000000604047c28 */ /* 0x000fd00008000000 */
[----:B---3--:R-:W-:-:S07]  /*0780*/  DFMA R4, R8, UR4, R4 ;  /* 0x0000000408047c2b */ /* 0x008fce0008000004 */
[----:B------:R1:W-:Y:S04]  /*0790*/  STG.E.64 desc[UR10][R2.64], R4 ;  /* 0x0000000402007986 */ /* 0x0003e8000c101b0a */
.L_x_2:
[----:B------:R-:W2:Y:S02]  /*07a0*/  LDCU UR4, c[0x0][0x3a4] ;  /* 0x00007480ff0477ac */ /* 0x000ea40008000800 */
[----:B--2---:R-:W-:-:S06]  /*07b0*/  UIADD3 UR4, UPT, UPT, UR4, -0x2, URZ ;  /* 0xfffffffe04047890 */ /* 0x004fcc000fffe0ff */
[C---:B------:R-:W-:Y:S02]  /*07c0*/  ISETP.NE.AND P1, PT, R0.reuse, UR4, PT ;  /* 0x0000000400007c0c */ /* 0x040fe4000bf25270 */
[----:B------:R-:W-:-:S11]  /*07d0*/  IADD3 R0, PT, PT, R0, 0x1, RZ ;  /* 0x0000000100007810 */ /* 0x000fd60007ffe0ff */
[----:B------:R-:W-:Y:S05]  /*07e0*/  @P1 BRA `(.L_x_3) ;  /* 0xfffffff800501947 */ /* 0x000fea000383ffff */
[----:B0-----:R-:W-:Y:S05]  /*07f0*/  EXIT ;  /* 0x000000000000794d */ /* 0x001fea0003800000 */
.L_x_4:
[----:B------:R-:W-:-:S00]  /*0800*/  BRA `(.L_x_4) ;  /* 0xfffffffc00fc7947 */ /* 0x000fc0000383ffff */
[----:B------:R-:W-:-:S00]  /*0810*/  NOP ;  /* 0x0000000000007918 */ /* 0x000fc00000000000 */
        /* <DEDUP_REMOVED lines=14> */
.L_x_16:


//--------------------- .text._Z9loop5_GPUPPPdS1_ddiii --------------------------
	.section	.text._Z9loop5_GPUPPPdS1_ddiii,"ax",@progbits
	.align	128
        .global         _Z9loop5_GPUPPPdS1_ddiii
        .type           _Z9loop5_GPUPPPdS1_ddiii,@function
        .size           _Z9loop5_GPUPPPdS1_ddiii,(.L_x_17 - _Z9loop5_GPUPPPdS1_ddiii)
        .other          _Z9loop5_GPUPPPdS1_ddiii,@"STO_CUDA_ENTRY STV_DEFAULT"
_Z9loop5_GPUPPPdS1_ddiii:
.text._Z9loop5_GPUPPPdS1_ddiii:
[----:B------:R-:W-:Y:S01]  /*0000*/  LDC R1, c[0x0][0x37c] ;  /* 0x0000df00ff017b82 */ /* 0x000fe20000000800 */
[----:B------:R-:W0:Y:S07]  /*0010*/  S2R R7, SR_CTAID.X ;  /* 0x0000000000077919 */ /* 0x000e2e0000002500 */
[----:B------:R-:W1:Y:S01]  /*0020*/  LDC.64 R2, c[0x0][0x3a0] ;  /* 0x0000e800ff027b82 */ /* 0x000e620000000a00 */
[----:B------:R-:W0:Y:S01]  /*0030*/  S2R R0, SR_TID.X ;  /* 0x0000000000007919 */ /* 0x000e220000002100 */
[----:B-1----:R-:W-:-:S02]  /*0040*/  ISETP.GE.AND P0, PT, R3, 0x3, PT ;  /* 0x000000030300780c */ /* 0x002fc40003f06270 */
[----:B0-----:R-:W-:-:S04]  /*0050*/  LEA R7, R7, R0, 0x5 ;  /* 0x0000000007077211 */ /* 0x001fc800078e28ff */
        /* <DEDUP_REMOVED lines=10> */
[----:B------:R-:W-:-:S03]  /*0100*/  HFMA2 R0, -RZ, RZ, 0, 5.9604644775390625e-08 ;  /* 0x00000001ff007431 */ /* 0x000fc600000001ff */
[----:B------:R-:W-:-:S07]  /*0110*/  IADD3 R6, PT, PT, -R6, RZ, RZ ;  /* 0x000000ff06067210 */ /* 0x000fce0007ffe1ff */
.L_x_8:
        /* <DEDUP_REMOVED lines=13> */
[----:B------:R-:W-:Y:S01]  /*01f0*/  IMAD.U32 R2, RZ, RZ, UR6 ;  /* 0x00000006ff027e24 */ /* 0x000fe2000f8e00ff */
[----:B------:R-:W-:Y:S02]  /*0200*/  MOV R4, UR4 ;  /* 0x0000000400047c02 */ /* 0x000fe40008000f00 */
[----:B------:R-:W-:Y:S02]  /*0210*/  MOV R3, UR7 ;  /* 0x0000000700037c02 */ /* 0x000fe40008000f00 */
[----:B--2---:R-:W-:-:S07]  /*0220*/  MOV R5, UR5 ;  /* 0x0000000500057c02 */ /* 0x004fce0008000f00 */
.L_x_6:
[----:B01----:R-:W2:Y:S04]  /*0230*/  LDG.E.64 R12, desc[UR10][R2.64] ;  /* 0x0000000a020c7981 */ /* 0x003ea8000c1e1b00 */
[----:B------:R-:W3:Y:S04]  /*0240*/  LDG.E.64 R14, desc[UR10][R2.64+-0x8] ;  /* 0xfffff80a020e7981 */ /* 0x000ee8000c1e1b00 */
[----:B------:R-:W4:Y:S01]  /*0250*/  LDG.E.64 R10, desc[UR10][R4.64+-0x8] ;  /* 0xfffff80a040a7981 */ /* 0x000f22000c1e1b00 */
[----:B--2---:R-:W-:-:S04]  /*0260*/  IMAD.WIDE.U32 R16, R0, 0x8, R12 ;  /* 0x0000000800107825 */ /* 0x004fc800078e000c */
[C---:B---3--:R-:W-:Y:S02]  /*0270*/  IMAD.WIDE.U32 R20, R0.reuse, 0x8, R14 ;  /* 0x0000000800147825 */ /* 0x048fe400078e000e */
[----:B------:R-:W2:Y:S04]  /*0280*/  LDG.E.64 R16, desc[UR10][R16.64] ;  /* 0x0000000a10107981 */ /* 0x000ea8000c1e1b00 */
[----:B------:R-:W3:Y:S01]  /*0290*/  LDG.E.64 R20, desc[UR10][R20.64] ;  /* 0x0000000a14147981 */ /* 0x000ee2000c1e1b00 */
[----:B----4-:R-:W-:-:S05]  /*02a0*/  IMAD.WIDE.U32 R14, R0, 0x8, R10 ;  /* 0x00000008000e7825 */ /* 0x010fca00078e000a */
[----:B------:R-:W4:Y:S01]  /*02b0*/  LDG.E.64 R10, desc[UR10][R14.64] ;  /* 0x0000000a0e0a7981 */ /* 0x000f22000c1e1b00 */
[----:B--2---:R-:W-:-:S04]  /*02c0*/  IMAD.WIDE R18, R7, 0x8, R16 ;  /* 0x0000000807127825 */ /* 0x004fc800078e0210 */
[C---:B---3--:R-:W-:Y:S02]  /*02d0*/  IMAD.WIDE R22, R7.reuse, 0x8, R20 ;  /* 0x0000000807167825 */ /* 0x048fe400078e0214 */
[----:B------:R-:W2:Y:S04]  /*02e0*/  LDG.E.64 R18, desc[UR10][R18.64] ;  /* 0x0000000a12127981 */ /* 0x000ea8000c1e1b00 */
[----:B------:R-:W2:Y:S04]  /*02f0*/  LDG.E.64 R24, desc[UR10][R22.64] ;  /* 0x0000000a16187981 */ /* 0x000ea8000c1e1b00 */
[----:B------:R-:W3:Y:S01]  /*0300*/  LDG.E.64 R26, desc[UR10][R22.64+0x8] ;  /* 0x0000080a161a7981 */ /* 0x000ee2000c1e1b00 */
[----:B----4-:R-:W-:-:S05]  /*0310*/  IMAD.WIDE R10, R7, 0x8, R10 ;  /* 0x00000008070a7825 */ /* 0x010fca00078e020a */
[----:B------:R-:W4:Y:S01]  /*0320*/  LDG.E.64 R12, desc[UR10][R10.64] ;  /* 0x0000000a0a0c7981 */ /* 0x000f22000c1e1b00 */
[----:B--2---:R-:W-:Y:S02]  /*0330*/  DADD R16, R18, -R24 ;  /* 0x0000000012107229 */ /* 0x004fe40000000818 */
[----:B---3--:R-:W-:-:S08]  /*0340*/  DADD R26, R24, -R26 ;  /* 0x00000000181a7229 */ /* 0x008fd0000000081a */
        /* <DEDUP_REMOVED lines=9> */
[----:B------:R-:W2:Y:S04]  /*03e0*/  LDG.E.64 R16, desc[UR10][R16.64] ;  /* 0x0000000a10107981 */ /* 0x000ea8000c1e1b00 */
[----:B------:R-:W3:Y:S01]  /*03f0*/  LDG.E.64 R20, desc[UR10][R20.64] ;  /* 0x0000000a14147981 */ /* 0x000ee2000c1e1b00 */
[----:B----4-:R-:W-:-:S06]  /*0400*/  IMAD.WIDE.U32 R14, R0, 0x8, R14 ;  /* 0x00000008000e7825 */ /* 0x010fcc00078e000e */
[----:B------:R-:W0:Y:S01]  /*0410*/  LDG.E.64 R14, desc[UR10][R14.64] ;  /* 0x0000000a0e0e7981 */ /* 0x000e22000c1e1b00 */
[----:B--2---:R-:W-:-:S04]  /*0420*/  IMAD.WIDE R18, R7, 0x8, R16 ;  /* 0x0000000807127825 */ /* 0x004fc800078e0210 */
[C---:B---3--:R-:W-:Y:S02]  /*0430*/  IMAD.WIDE R22, R7.reuse, 0x8, R20 ;  /* 0x0000000807167825 */ /* 0x048fe400078e0214 */
[----:B------:R-:W2:Y:S04]  /*0440*/  LDG.E.64 R18, desc[UR10][R18.64] ;  /* 0x0000000a12127981 */ /* 0x000ea8000c1e1b00 */
[----:B------:R-:W2:Y:S04]  /*0450*/  LDG.E.64 R24, desc[UR10][R22.64] ;  /* 0x0000000a16187981 */ /* 0x000ea8000c1e1b00 */
[----:B------:R-:W3:Y:S01]  /*0460*/  LDG.E.64 R26, desc[UR10][R22.64+0x8] ;  /* 0x0000080a161a7981 */ /* 0x000ee2000c1e1b00 */
[----:B0-----:R-:W-:-:S05]  /*0470*/  IMAD.WIDE R10, R7, 0x8, R14 ;  /* 0x00000008070a7825 */ /* 0x001fca00078e020e */
[----:B------:R-:W4:Y:S01]  /*0480*/  LDG.E.64 R12, desc[UR10][R10.64] ;  /* 0x0000000a0a0c7981 */ /* 0x000f22000c1e1b00 */
[----:B------:R-:W-:Y:S01]  /*0490*/  VIADD R8, R8, 0x2 ;  /* 0x0000000208087836 */ /* 0x000fe20000000000 */
[----:B------:R-:W-:Y:S02]  /*04a0*/  IADD3 R2, P2, PT, R2, 0x10, RZ ;  /* 0x0000001002027810 */ /* 0x000fe40007f5e0ff */
[----:B------:R-:W-:Y:S02]  /*04b0*/  IADD3 R4, P3, PT, R4, 0x10, RZ ;  /* 0x0000001004047810 */ /* 0x000fe40007f7e0ff */
[----:B------:R-:W-:Y:S02]  /*04c0*/  ISETP.NE.AND P1, PT, R8, RZ, PT ;  /* 0x000000ff0800720c */ /* 0x000fe40003f25270 */
[----:B------:R-:W-:Y:S02]  /*04d0*/  IADD3.X R3, PT, PT, RZ, R3, RZ, P2, !PT ;  /* 0x00000003ff037210 */ /* 0x000fe400017fe4ff */
[----:B------:R-:W-:Y:S01]  /*04e0*/  IADD3.X R5, PT, PT, RZ, R5, RZ, P3, !PT ;  /* 0x00000005ff057210 */ /* 0x000fe20001ffe4ff */
[----:B--2---:R-:W-:-:S02]  /*04f0*/  DADD R16, R18, -R24 ;  /* 0x0000000012107229 */ /* 0x004fc40000000818 */
[----:B---3--:R-:W-:-:S08]  /*0500*/  DADD R26, R24, -R26 ;  /* 0x00000000181a7229 */ /* 0x008fd0000000081a */
[----:B------:R-:W-:-:S08]  /*0510*/  DADD R16, R16, R26 ;  /* 0x0000000010107229 */ /* 0x000fd0000000001a */
[----:B------:R-:W-:-:S08]  /*0520*/  DMUL R16, R16, UR14 ;  /* 0x0000000e10107c28 */ /* 0x000fd00008000000 */
[----:B----4-:R-:W-:-:S07]  /*0530*/  DFMA R12, R12, UR12, R16 ;  /* 0x0000000c0c0c7c2b */ /* 0x010fce0008000010 */
[----:B------:R1:W-:Y:S01]  /*0540*/  STG.E.64 desc[UR10][R10.64], R12 ;  /* 0x0000000c0a007986 */ /* 0x0003e2000c101b0a */
[----:B------:R-:W-:Y:S05]  /*0550*/  @P1 BRA `(.L_x_6) ;  /* 0xfffffffc00341947 */ /* 0x000fea000383ffff */
[----:B-1----:R-:W-:-:S07]  /*0560*/  MOV R11, UR8 ;  /* 0x00000008000b7c02 */ /* 0x002fce0008000f00 */
.L_x_5:
        /* <DEDUP_REMOVED lines=12> */
[----:B------:R-:W5:Y:S01]  /*0630*/  LDG.E.64 R14, desc[UR10][R14.64] ;  /* 0x0000000a0e0e7981 */ /* 0x000f62000c1e1b00 */
[----:B---3--:R-:W-:-:S06]  /*0640*/  IMAD.WIDE.U32 R4, R0, 0x8, R2 ;  /* 0x0000000800047825 */ /* 0x008fcc00078e0002 */
[----:B------:R-:W3:Y:S01]  /*0650*/  LDG.E.64 R4, desc[UR10][R4.64] ;  /* 0x0000000a04047981 */ /* 0x000ee2000c1e1b00 */
[----:B----4-:R-:W-:-:S04]  /*0660*/  IMAD.WIDE R12, R7, 0x8, R10 ;  /* 0x00000008070c7825 */ /* 0x010fc800078e020a */
[C---:B-----5:R-:W-:Y:S02]  /*0670*/  IMAD.WIDE R16, R7.reuse, 0x8, R14 ;  /* 0x0000000807107825 */ /* 0x060fe400078e020e */
[----:B------:R-:W4:Y:S04]  /*0680*/  LDG.E.64 R12, desc[UR10][R12.64] ;  /* 0x0000000a0c0c7981 */ /* 0x000f28000c1e1b00 */
[----:B------:R-:W4:Y:S04]  /*0690*/  LDG.E.64 R18, desc[UR10][R16.64] ;  /* 0x0000000a10127981 */ /* 0x000f28000c1e1b00 */
[----:B------:R-:W5:Y:S01]  /*06a0*/  LDG.E.64 R20, desc[UR10][R16.64+0x8] ;  /* 0x0000080a10147981 */ /* 0x000f62000c1e1b00 */
[----:B---3--:R-:W-:-:S05]  /*06b0*/  IMAD.WIDE R2, R7, 0x8, R4 ;  /* 0x0000000807027825 */ /* 0x008fca00078e0204 */
[----:B------:R-:W3:Y:S01]  /*06c0*/  LDG.E.64 R8, desc[UR10][R2.64] ;  /* 0x0000000a02087981 */ /* 0x000ee2000c1e1b00 */
[----:B----4-:R-:W-:Y:S02]  /*06d0*/  DADD R10, R12, -R18 ;  /* 0x000000000c0a7229 */ /* 0x010fe40000000812 */
[----:B-----5:R-:W-:-:S08]  /*06e0*/  DADD R20, R18, -R20 ;  /* 0x0000000012147229 */ /* 0x020fd00000000814 */
[----:B------:R-:W-:-:S08]  /*06f0*/  DADD R10, R10, R20 ;  /* 0x000000000a0a7229 */ /* 0x000fd00000000014 */
[----:B--2---:R-:W-:-:S08]  /*0700*/  DMUL R10, R10, UR6 ;  /* 0x000000060a0a7c28 */ /* 0x004fd00008000000 */
[----:B---3--:R-:W-:-:S07]  /*0710*/  DFMA R8, R8, UR4, R10 ;  /* 0x0000000408087c2b */ /* 0x008fce000800000a */
[----:B------:R1:W-:Y:S04]  /*0720*/  STG.E.64 desc[UR10][R2.64], R8 ;  /* 0x0000000802007986 */ /* 0x0003e8000c101b0a */
.L_x_7:
[----:B------:R-:W2:Y:S02]  /*0730*/  LDCU UR4, c[0x0][0x3a4] ;  /* 0x00007480ff0477ac */ /* 0x000ea40008000800 */
[----:B--2---:R-:W-:-:S06]  /*0740*/  UIADD3 UR4, UPT, UPT, UR4, -0x2, URZ ;  /* 0xfffffffe04047890 */ /* 0x004fcc000fffe0ff */
[C---:B------:R-:W-:Y:S02]  /*0750*/  ISETP.NE.AND P1, PT, R0.reuse, UR4, PT ;  /* 0x0000000400007c0c */ /* 0x040fe4000bf25270 */
[----:B------:R-:W-:-:S11]  /*0760*/  IADD3 R0, PT, PT, R0, 0x1, RZ ;  /* 0x0000000100007810 */ /* 0x000fd60007ffe0ff */
[----:B------:R-:W-:Y:S05]  /*0770*/  @P1 BRA `(.L_x_8) ;  /* 0xfffffff800681947 */ /* 0x000fea000383ffff */
[----:B0-----:R-:W-:Y:S05]  /*0780*/  EXIT ;  /* 0x000000000000794d */ /* 0x001fea0003800000 */
.L_x_9:
        /* <DEDUP_REMOVED lines=15> */
.L_x_17:


//--------------------- .text._Z9loop4_GPUPPPdS1_ddiii --------------------------
	.section	.text._Z9loop4_GPUPPPdS1_ddiii,"ax",@progbits
	.align	128
        .global         _Z9loop4_GPUPPPdS1_ddiii
        .type           _Z9loop4_GPUPPPdS1_ddiii,@function
        .size           _Z9loop4_GPUPPPdS1_ddiii,(.L_x_18 - _Z9loop4_GPUPPPdS1_ddiii)
        .other          _Z9loop4_GPUPPPdS1_ddiii,@"STO_CUDA_ENTRY STV_DEFAULT"
_Z9loop4_GPUPPPdS1_ddiii:
.text._Z9loop4_GPUPPPdS1_ddiii:
        /* <DEDUP_REMOVED lines=11> */
[----:B------:R-:W0:Y:S01]  /*00b0*/  LDCU.64 UR6, c[0x0][0x380] ;  /* 0x00007000ff0677ac */ /* 0x000e220008000a00 */
[C---:B------:R-:W-:Y:S01]  /*00c0*/  IADD3 R2, PT, PT, R0.reuse, -0x3, RZ ;  /* 0xfffffffd00027810 */ /* 0x040fe20007ffe0ff */
[----:B------:R-:W-:Y:S01]  /*00d0*/  HFMA2 R9, -RZ, RZ, 0, 0 ;  /* 0x00000000ff097431 */ /* 0x000fe200000001ff */
[C---:B------:R-:W-:Y:S01]  /*00e0*/  LOP3.LUT R4, R0.reuse, 0x3, RZ, 0xc0, !PT ;  /* 0x0000000300047812 */ /* 0x040fe200078ec0ff */
[----:B------:R-:W1:Y:S01]  /*00f0*/  LDCU.64 UR8, c[0x0][0x358] ;  /* 0x00006b00ff0877ac */ /* 0x000e620008000a00 */
[----:B------:R-:W-:Y:S02]  /*0100*/  IADD3 R0, PT, PT, R0, -0x2, RZ ;  /* 0xfffffffe00007810 */ /* 0x000fe40007ffe0ff */
[----:B------:R-:W-:Y:S02]  /*0110*/  ISETP.GE.U32.AND P0, PT, R2, 0x3, PT ;  /* 0x000000030200780c */ /* 0x000fe40003f06070 */
[----:B------:R-:W-:Y:S02]  /*0120*/  LOP3.LUT R8, R0, 0xfffffffc, RZ, 0xc0, !PT ;  /* 0xfffffffc00087812 */ /* 0x000fe400078ec0ff */
[----:B------:R-:W-:-:S02]  /*0130*/  ISETP.NE.AND P1, PT, R4, 0x3, PT ;  /* 0x000000030400780c */ /* 0x000fc40003f25270 */
[----:B------:R-:W-:Y:S02]  /*0140*/  IADD3 R6, PT, PT, R3, -0x2, RZ ;  /* 0xfffffffe03067810 */ /* 0x000fe40007ffe0ff */
[----:B------:R-:W-:Y:S01]  /*0150*/  IADD3 R8, PT, PT, -R8, RZ, RZ ;  /* 0x000000ff08087210 */ /* 0x000fe20007ffe1ff */
[----:B0-----:R-:W-:-:S04]  /*0160*/  UIADD3 UR6, UP0, UPT, UR6, 0x10, URZ ;  /* 0x0000001006067890 */ /* 0x001fc8000ff1e0ff */
[----:B-1----:R-:W-:-:S12]  /*0170*/  UIADD3.X UR7, UPT, UPT, URZ, UR7, URZ, UP0, !UPT ;  /* 0x00000007ff077290 */ /* 0x002fd800087fe4ff */
.L_x_14:
[----:B--2---:R-:W-:Y:S01]  /*0180*/  MOV R10, 0x1 ;  /* 0x00000001000a7802 */ /* 0x004fe20000000f00 */
[----:B01----:R-:W-:Y:S06]  /*0190*/  @!P0 BRA `(.L_x_10) ;  /* 0x00000004008c8947 */ /* 0x003fec0003800000 */
[----:B------:R-:W0:Y:S01]  /*01a0*/  LDCU.64 UR4, c[0x0][0x388] ;  /* 0x00007100ff0477ac */ /* 0x000e220008000a00 */
[----:B------:R-:W-:Y:S02]  /*01b0*/  MOV R10, RZ ;  /* 0x000000ff000a7202 */ /* 0x000fe40000000f00 */
[----:B------:R-:W-:Y:S01]  /*01c0*/  MOV R2, UR6 ;  /* 0x0000000600027c02 */ /* 0x000fe20008000f00 */
[----:B------:R-:W1:Y:S01]  /*01d0*/  LDCU.128 UR12, c[0x0][0x390] ;  /* 0x00007200ff0c77ac */ /* 0x000e620008000c00 */
[----:B------:R-:W-:Y:S02]  /*01e0*/  MOV R3, UR7 ;  /* 0x0000000700037c02 */ /* 0x000fe40008000f00 */
[----:B------:R-:W-:Y:S01]  /*01f0*/  MOV R11, R8 ;  /* 0x00000008000b7202 */ /* 0x000fe20000000f00 */
[----:B0-----:R-:W-:-:S04]  /*0200*/  UIADD3 UR4, UP0, UPT, UR4, 0x20, URZ ;  /* 0x0000002004047890 */ /* 0x001fc8000ff1e0ff */
[----:B------:R-:W-:Y:S02]  /*0210*/  UIADD3.X UR5, UPT, UPT, URZ, UR5, URZ, UP0, !UPT ;  /* 0x00000005ff057290 */ /* 0x000fe400087fe4ff */
[----:B------:R-:W-:-:S04]  /*0220*/  MOV R4, UR4 ;  /* 0x0000000400047c02 */ /* 0x000fc80008000f00 */
[----:B-1----:R-:W-:-:S07]  /*0230*/  MOV R5, UR5 ;  /* 0x0000000500057c02 */ /* 0x002fce0008000f00 */
.L_x_11:
[----:B0-----:R-:W2:Y:S04]  /*0240*/  LDG.E.64 R12, desc[UR8][R4.64+-0x18] ;  /* 0xffffe808040c7981 */ /* 0x001ea8000c1e1b00 */
[----:B------:R-:W3:Y:S01]  /*0250*/  LDG.E.64 R16, desc[UR8][R2.64+-0x8] ;  /* 0xfffff80802107981 */ /* 0x000ee2000c1e1b00 */
[----:B--2---:R-:W-:-:S05]  /*0260*/  IMAD.WIDE.U32 R26, R9, 0x8, R12 ;  /* 0x00000008091a7825 */ /* 0x004fca00078e000c */
[----:B------:R-:W2:Y:S04]  /*0270*/  LDG.E.64 R14, desc[UR8][R26.64] ;  /* 0x000000081a0e7981 */ /* 0x000ea8000c1e1b00 */
[----:B------:R-:W4:Y:S01]  /*0280*/  LDG.E.64 R12, desc[UR8][R26.64+0x8] ;  /* 0x000008081a0c7981 */ /* 0x000f22000c1e1b00 */
[----:B---3--:R-:W-:-:S05]  /*0290*/  IMAD.WIDE.U32 R24, R9, 0x8, R16 ;  /* 0x0000000809187825 */ /* 0x008fca00078e0010 */
[----:B------:R-:W3:Y:S01]  /*02a0*/  LDG.E.64 R18, desc[UR8][R24.64] ;  /* 0x0000000818127981 */ /* 0x000ee2000c1e1b00 */
[----:B--2---:R-:W-:-:S04]  /*02b0*/  IMAD.WIDE R22, R7, 0x8, R14 ;  /* 0x0000000807167825 */ /* 0x004fc800078e020e */
[C---:B----4-:R-:W-:Y:S01]  /*02c0*/  IMAD.WIDE R28, R7.reuse, 0x8, R12 ;  /* 0x00000008071c7825 */ /* 0x050fe200078e020c */
[----:B------:R-:W2:Y:S04]  /*02d0*/  LDG.E.64 R14, desc[UR8][R22.64] ;  /* 0x00000008160e7981 */ /* 0x000ea8000c1e1b00 */
[----:B------:R-:W2:Y:S04]  /*02e0*/  LDG.E.64 R16, desc[UR8][R28.64] ;  /* 0x000000081c107981 */ /* 0x000ea8000c1e1b00 */
[----:B------:R-:W4:Y:S01]  /*02f0*/  LDG.E.64 R12, desc[UR8][R22.64+0x8] ;  /* 0x00000808160c7981 */ /* 0x000f22000c1e1b00 */
[----:B---3--:R-:W-:-:S05]  /*0300*/  IMAD.WIDE R18, R7, 0x8, R18 ;  /* 0x0000000807127825 */ /* 0x008fca00078e0212 */
[----:B------:R-:W3:Y:S01]  /*0310*/  LDG.E.64 R20, desc[UR8][R18.64] ;  /* 0x0000000812147981 */ /* 0x000ee2000c1e1b00 */
[C---:B--2---:R-:W-:Y:S02]  /*0320*/  DADD R16, R14.reuse, -R16 ;  /* 0x000000000e107229 */ /* 0x044fe40000000810 */
[----:B----4-:R-:W-:-:S08]  /*0330*/  DADD R12, -R14, R12 ;  /* 0x000000000e0c7229 */ /* 0x010fd0000000010c */
[----:B------:R-:W-:-:S08]  /*0340*/  DADD R12, R16, R12 ;  /* 0x00000000100c7229 */ /* 0x000fd0000000000c */
[----:B------:R-:W-:-:S08]  /*0350*/  DMUL R12, R12, UR14 ;  /* 0x0000000e0c0c7c28 */ /* 0x000fd00008000000 */
[----:B---3--:R-:W-:-:S07]  /*0360*/  DFMA R16, R20, UR12, R12 ;  /* 0x0000000c14107c2b */ /* 0x008fce000800000c */
[----:B------:R0:W-:Y:S04]  /*0370*/  STG.E.64 desc[UR8][R18.64], R16 ;  /* 0x0000001012007986 */ /* 0x0001e8000c101b08 */
[----:B------:R-:W2:Y:S04]  /*0380*/  LDG.E.64 R12, desc[UR8][R4.64+-0x10] ;  /* 0xfffff008040c7981 */ /* 0x000ea8000c1e1b00 */
        /* <DEDUP_REMOVED lines=9> */
[----:B0-----:R-:W2:Y:S04]  /*0420*/  LDG.E.64 R16, desc[UR8][R28.64] ;  /* 0x000000081c107981 */ /* 0x001ea8000c1e1b00 */
        /* <DEDUP_REMOVED lines=43> */
[----:B------:R-:W-:Y:S02]  /*06e0*/  IADD3 R11, PT, PT, R11, 0x4, RZ ;  /* 0x000000040b0b7810 */ /* 0x000fe40007ffe0ff */
[----:B------:R-:W-:Y:S02]  /*06f0*/  IADD3 R2, P3, PT, R2, 0x20, RZ ;  /* 0x0000002002027810 */ /* 0x000fe40007f7e0ff */
[----:B------:R-:W-:Y:S02]  /*0700*/  ISETP.NE.AND P2, PT, R11, RZ, PT ;  /* 0x000000ff0b00720c */ /* 0x000fe40003f45270 */
[----:B------:R-:W-:Y:S02]  /*0710*/  IADD3 R4, P4, PT, R4, 0x20, RZ ;  /* 0x0000002004047810 */ /* 0x000fe40007f9e0ff */
[----:B------:R-:W-:Y:S02]  /*0720*/  IADD3.X R3, PT, PT, RZ, R3, RZ, P3, !PT ;  /* 0x00000003ff037210 */ /* 0x000fe40001ffe4ff */
[----:B------:R-:W-:-:S02]  /*0730*/  IADD3.X R5, PT, PT, RZ, R5, RZ, P4, !PT ;  /* 0x00000005ff057210 */ /* 0x000fc400027fe4ff */
[----:B------:R-:W-:Y:S01]  /*0740*/  IADD3 R10, PT, PT, R10, 0x4, RZ ;  /* 0x000000040a0a7810 */ /* 0x000fe20007ffe0ff */
[C---:B--2---:R-:W-:Y:S02]  /*0750*/  DADD R16, R14.reuse, -R16 ;  /* 0x000000000e107229 */ /* 0x044fe40000000810 */
[----:B----4-:R-:W-:-:S08]  /*0760*/  DADD R12, -R14, R12 ;  /* 0x000000000e0c7229 */ /* 0x010fd0000000010c */
[----:B------:R-:W-:-:S08]  /*0770*/  DADD R12, R16, R12 ;  /* 0x00000000100c7229 */ /* 0x000fd0000000000c */
[----:B------:R-:W-:-:S08]  /*0780*/  DMUL R12, R12, UR14 ;  /* 0x0000000e0c0c7c28 */ /* 0x000fd00008000000 */
[----:B---3--:R-:W-:-:S07]  /*0790*/  DFMA R12, R18, UR12, R12 ;  /* 0x0000000c120c7c2b */ /* 0x008fce000800000c */
[----:B------:R0:W-:Y:S01]  /*07a0*/  STG.E.64 desc[UR8][R20.64], R12 ;  /* 0x0000000c14007986 */ /* 0x0001e2000c101b08 */
[----:B------:R-:W-:Y:S05]  /*07b0*/  @P2 BRA `(.L_x_11) ;  /* 0xfffffff800a02947 */ /* 0x000fea000383ffff */
[----:B------:R-:W-:-:S07]  /*07c0*/  IADD3 R10, PT, PT, R10, 0x1, RZ ;  /* 0x000000010a0a7810 */ /* 0x000fce0007ffe0ff */
.L_x_10:
[----:B------:R-:W-:-:S13]  /*07d0*/  LOP3.LUT P2, RZ, R0, 0x3, RZ, 0xc0, !PT ;  /* 0x0000000300ff7812 */ /* 0x000fda000784c0ff */
[----:B------:R-:W-:Y:S05]  /*07e0*/  @!P2 BRA `(.L_x_12) ;  /* 0x00000004002ca947 */ /* 0x000fea0003800000 */
[----:B------:R-:W1:Y:S02]  /*07f0*/  LDCU UR4, c[0x0][0x3a8] ;  /* 0x00007500ff0477ac */ /* 0x000e640008000800 */
[----:B-1----:R-:W-:Y:S01]  /*0800*/  ULOP3.LUT UP0, URZ, UR4, 0x1, URZ, 0xc0, !UPT ;  /* 0x0000000104ff7892 */ /* 0x002fe2000f80c0ff */
[----:B------:R-:W-:Y:S10]  /*0810*/  @!P1 BRA `(.L_x_13) ;  /* 0x0000000000b89947 */ /* 0x000ff40003800000 */
[----:B------:R-:W1:Y:S01]  /*0820*/  LDC.64 R4, c[0x0][0x388] ;  /* 0x0000e200ff047b82 */ /* 0x000e620000000a00 */
[----:B------:R-:W2:Y:S07]  /*0830*/  LDCU.128 UR12, c[0x0][0x390] ;  /* 0x00007200ff0c77ac */ /* 0x000eae0008000c00 */
[----:B------:R-:W3:Y:S01]  /*0840*/  LDC.64 R2, c[0x0][0x380] ;  /* 0x0000e000ff027b82 */ /* 0x000ee20000000a00 */
[----:B-1----:R-:W-:-:S05]  /*0850*/  IMAD.WIDE.U32 R4, R10, 0x8, R4 ;  /* 0x000000080a047825 */ /* 0x002fca00078e0004 */
[----:B------:R-:W4:Y:S01]  /*0860*/  LDG.E.64 R14, desc[UR8][R4.64] ;  /* 0x00000008040e7981 */ /* 0x000f22000c1e1b00 */
[----:B---3--:R-:W-:-:S05]  /*0870*/  IMAD.WIDE.U32 R2, R10, 0x8, R2 ;  /* 0x000000080a027825 */ /* 0x008fca00078e0002 */
[----:B0-----:R-:W3:Y:S01]  /*0880*/  LDG.E.64 R12, desc[UR8][R2.64] ;  /* 0x00000008020c7981 */ /* 0x001ee2000c1e1b00 */
[----:B----4-:R-:W-:-:S05]  /*0890*/  IMAD.WIDE.U32 R24, R9, 0x8, R14 ;  /* 0x0000000809187825 */ /* 0x010fca00078e000e */
[----:B------:R-:W4:Y:S04]  /*08a0*/  LDG.E.64 R14, desc[UR8][R24.64] ;  /* 0x00000008180e7981 */ /* 0x000f28000c1e1b00 */
[----:B------:R-:W5:Y:S01]  /*08b0*/  LDG.E.64 R18, desc[UR8][R24.64+0x8] ;  /* 0x0000080818127981 */ /* 0x000f62000c1e1b00 */
[----:B---3--:R-:W-:-:S05]  /*08c0*/  IMAD.WIDE.U32 R22, R9, 0x8, R12 ;  /* 0x0000000809167825 */ /* 0x008fca00078e000c */
[----:B------:R-:W3:Y:S01]  /*08d0*/  LDG.E.64 R16, desc[UR8][R22.64] ;  /* 0x0000000816107981 */ /* 0x000ee2000c1e1b00 */
[----:B----4-:R-:W-:-:S04]  /*08e0*/  IMAD.WIDE R26, R7, 0x8, R14 ;  /* 0x00000008071a7825 */ /* 0x010fc800078e020e */
[C---:B-----5:R-:W-:Y:S01]  /*08f0*/  IMAD.WIDE R14, R7.reuse, 0x8, R18 ;  /* 0x00000008070e7825 */ /* 0x060fe200078e0212 */
[----:B------:R-:W4:Y:S04]  /*0900*/  LDG.E.64 R12, desc[UR8][R26.64] ;  /* 0x000000081a0c7981 */ /* 0x000f28000c1e1b00 */
[----:B------:R-:W4:Y:S04]  /*0910*/  LDG.E.64 R18, desc[UR8][R26.64+0x8] ;  /* 0x000008081a127981 */ /* 0x000f28000c1e1b00 */
[----:B------:R-:W5:Y:S01]  /*0920*/  LDG.E.64 R14, desc[UR8][R14.64] ;  /* 0x000000080e0e7981 */ /* 0x000f62000c1e1b00 */
[----:B---3--:R-:W-:-:S05]  /*0930*/  IMAD.WIDE R16, R7, 0x8, R16 ;  /* 0x0000000807107825 */ /* 0x008fca00078e0210 */
[----:B------:R-:W3:Y:S01]  /*0940*/  LDG.E.64 R20, desc[UR8][R16.64] ;  /* 0x0000000810147981 */ /* 0x000ee2000c1e1b00 */
[C---:B----4-:R-:W-:Y:S02]  /*0950*/  DADD R18, -R12.reuse, R18 ;  /* 0x000000000c127229 */ /* 0x050fe40000000112 */
[----:B-----5:R-:W-:-:S08]  /*0960*/  DADD R24, R12, -R14 ;  /* 0x000000000c187229 */ /* 0x020fd0000000080e */
[----:B------:R-:W-:-:S08]  /*0970*/  DADD R18, R24, R18 ;  /* 0x0000000018127229 */ /* 0x000fd00000000012 */
[----:B--2---:R-:W-:-:S08]  /*0980*/  DMUL R18, R18, UR14 ;  /* 0x0000000e12127c28 */ /* 0x004fd00008000000 */
[----:B---3--:R-:W-:-:S07]  /*0990*/  DFMA R18, R20, UR12, R18 ;  /* 0x0000000c14127c2b */ /* 0x008fce0008000012 */
[----:B------:R0:W-:Y:S04]  /*09a0*/  STG.E.64 desc[UR8][R16.64], R18 ;  /* 0x0000001210007986 */ /* 0x0001e8000c101b08 */
[----:B------:R-:W2:Y:S04]  /*09b0*/  LDG.E.64 R4, desc[UR8][R4.64+0x8] ;  /* 0x0000080804047981 */ /* 0x000ea8000c1e1b00 */
[----:B------:R-:W3:Y:S01]  /*09c0*/  LDG.E.64 R2, desc[UR8][R2.64+0x8] ;  /* 0x0000080802027981 */ /* 0x000ee2000c1e1b00 */
[----:B--2---:R-:W-:-:S05]  /*09d0*/  IMAD.WIDE.U32 R20, R9, 0x8, R4 ;  /* 0x0000000809147825 */ /* 0x004fca00078e0004 */
[----:B------:R-:W2:Y:S04]  /*09e0*/  LDG.E.64 R24, desc[UR8][R20.64+0x8] ;  /* 0x0000080814187981 */ /* 0x000ea8000c1e1b00 */
[----:B------:R-:W4:Y:S01]  /*09f0*/  LDG.E.64 R12, desc[UR8][R20.64] ;  /* 0x00000008140c7981 */ /* 0x000f22000c1e1b00 */
[----:B---3--:R-:W-:-:S06]  /*0a00*/  IMAD.WIDE.U32 R14, R9, 0x8, R2 ;  /* 0x00000008090e7825 */ /* 0x008fcc00078e0002 */
[----:B------:R-:W3:Y:S01]  /*0a10*/  LDG.E.64 R14, desc[UR8][R14.64] ;  /* 0x000000080e0e7981 */ /* 0x000ee2000c1e1b00 */
[----:B--2---:R-:W-:-:S04]  /*0a20*/  IMAD.WIDE R24, R7, 0x8, R24 ;  /* 0x0000000807187825 */ /* 0x004fc800078e0218 */
[C---:B----4-:R-:W-:Y:S02]  /*0a30*/  IMAD.WIDE R22, R7.reuse, 0x8, R12 ;  /* 0x0000000807167825 */ /* 0x050fe400078e020c */
[----:B------:R-:W2:Y:S04]  /*0a40*/  LDG.E.64 R24, desc[UR8][R24.64] ;  /* 0x0000000818187981 */ /* 0x000ea8000c1e1b00 */
[----:B------:R-:W2:Y:S04]  /*0a50*/  LDG.E.64 R12, desc[UR8][R22.64] ;  /* 0x00000008160c7981 */ /* 0x000ea8000c1e1b00 */
[----:B0-----:R-:W4:Y:S01]  /*0a60*/  LDG.E.64 R18, desc[UR8][R22.64+0x8] ;  /* 0x0000080816127981 */ /* 0x001f22000c1e1b00 */
[----:B---3--:R-:W-:-:S05]  /*0a70*/  IMAD.WIDE R2, R7, 0x8, R14 ;  /* 0x0000000807027825 */ /* 0x008fca00078e020e */
[----:B------:R-:W3:Y:S01]  /*0a80*/  LDG.E.64 R4, desc[UR8][R2.64] ;  /* 0x0000000802047981 */ /* 0x000ee2000c1e1b00 */
[----:B------:R-:W-:Y:S01]  /*0a90*/  IADD3 R10, PT, PT, R10, 0x2, RZ ;  /* 0x000000020a0a7810 */ /* 0x000fe20007ffe0ff */
[C---:B--2---:R-:W-:Y:S02]  /*0aa0*/  DADD R16, R12.reuse, -R24 ;  /* 0x000000000c107229 */ /* 0x044fe40000000818 */
[----:B----4-:R-:W-:-:S08]  /*0ab0*/  DADD R18, -R12, R18 ;  /* 0x000000000c127229 */ /* 0x010fd00000000112 */
[----:B------:R-:W-:-:S08]  /*0ac0*/  DADD R16, R16, R18 ;  /* 0x0000000010107229 */ /* 0x000fd00000000012 */
[----:B------:R-:W-:-:S08]  /*0ad0*/  DMUL R16, R16, UR14 ;  /* 0x0000000e10107c28 */ /* 0x000fd00008000000 */
[----:B---3--:R-:W-:-:S07]  /*0ae0*/  DFMA R4, R4, UR12, R16 ;  /* 0x0000000c04047c2b */ /* 0x008fce0008000010 */
[----:B------:R1:W-:Y:S04]  /*0af0*/  STG.E.64 desc[UR8][R2.64], R4 ;  /* 0x0000000402007986 */ /* 0x0003e8000c101b08 */
.L_x_13:
[----:B------:R-:W-:Y:S05]  /*0b00*/  BRA.U !UP0, `(.L_x_12) ;  /* 0x0000000108647547 */ /* 0x000fea000b800000 */
[----:B0-----:R-:W0:Y:S01]  /*0b10*/  LDC.64 R12, c[0x0][0x388] ;  /* 0x0000e200ff0c7b82 */ /* 0x001e220000000a00 */
[----:B------:R-:W2:Y:S07]  /*0b20*/  LDCU.128 UR12, c[0x0][0x390] ;  /* 0x00007200ff0c77ac */ /* 0x000eae0008000c00 */
[----:B-1----:R-:W1:Y:S01]  /*0b30*/  LDC.64 R2, c[0x0][0x380] ;  /* 0x0000e000ff027b82 */ /* 0x002e620000000a00 */
[----:B0-----:R-:W-:-:S06]  /*0b40*/  IMAD.WIDE.U32 R12, R10, 0x8, R12 ;  /* 0x000000080a0c7825 */ /* 0x001fcc00078e000c */
[----:B------:R-:W3:Y:S01]  /*0b50*/  LDG.E.64 R12, desc[UR8][R12.64] ;  /* 0x000000080c0c7981 */ /* 0x000ee2000c1e1b00 */
[----:B-1----:R-:W-:-:S06]  /*0b60*/  IMAD.WIDE.U32 R10, R10, 0x8, R2 ;  /* 0x000000080a0a7825 */ /* 0x002fcc00078e0002 */
[----:B------:R-:W4:Y:S01]  /*0b70*/  LDG.E.64 R10, desc[UR8][R10.64] ;  /* 0x000000080a0a7981 */ /* 0x000f22000c1e1b00 */
[----:B---3--:R-:W-:-:S05]  /*0b80*/  IMAD.WIDE.U32 R14, R9, 0x8, R12 ;  /* 0x00000008090e7825 */ /* 0x008fca00078e000c */
[----:B------:R-:W3:Y:S04]  /*0b90*/  LDG.E.64 R18, desc[UR8][R14.64+0x8] ;  /* 0x000008080e127981 */ /* 0x000ee8000c1e1b00 */
[----:B------:R-:W5:Y:S01]  /*0ba0*/  LDG.E.64 R16, desc[UR8][R14.64] ;  /* 0x000000080e107981 */ /* 0x000f62000c1e1b00 */
[----:B----4-:R-:W-:-:S05]  /*0bb0*/  IMAD.WIDE.U32 R4, R9, 0x8, R10 ;  /* 0x0000000809047825 */ /* 0x010fca00078e000a */
[----:B------:R-:W4:Y:S01]  /*0bc0*/  LDG.E.64 R2, desc[UR8][R4.64] ;  /* 0x0000000804027981 */ /* 0x000f22000c1e1b00 */
[----:B---3--:R-:W-:-:S04]  /*0bd0*/  IMAD.WIDE R20, R7, 0x8, R18 ;  /* 0x0000000807147825 */ /* 0x008fc800078e0212 */
[C---:B-----5:R-:W-:Y:S02]  /*0be0*/  IMAD.WIDE R16, R7.reuse, 0x8, R16 ;  /* 0x0000000807107825 */ /* 0x060fe400078e0210 */
[----:B------:R-:W3:Y:S04]  /*0bf0*/  LDG.E.64 R20, desc[UR8][R20.64] ;  /* 0x0000000814147981 */ /* 0x000ee8000c1e1b00 */
[----:B------:R-:W3:Y:S04]  /*0c00*/  LDG.E.64 R18, desc[UR8][R16.64] ;  /* 0x0000000810127981 */ /* 0x000ee8000c1e1b00 */
[----:B------:R-:W5:Y:S01]  /*0c10*/  LDG.E.64 R22, desc[UR8][R16.64+0x8] ;  /* 0x0000080810167981 */ /* 0x000f62000c1e1b00 */
[----:B----4-:R-:W-:-:S05]  /*0c20*/  IMAD.WIDE R2, R7, 0x8, R2 ;  /* 0x0000000807027825 */ /* 0x010fca00078e0202 */
[----:B------:R-:W4:Y:S01]  /*0c30*/  LDG.E.64 R10, desc[UR8][R2.64] ;  /* 0x00000008020a7981 */ /* 0x000f22000c1e1b00 */
[C---:B---3--:R-:W-:Y:S02]  /*0c40*/  DADD R12, R18.reuse, -R20 ;  /* 0x00000000120c7229 */ /* 0x048fe40000000814 */
[----:B-----5:R-:W-:-:S08]  /*0c50*/  DADD R22, -R18, R22 ;  /* 0x0000000012167229 */ /* 0x020fd00000000116 */
[----:B------:R-:W-:-:S08]  /*0c60*/  DADD R12, R12, R22 ;  /* 0x000000000c0c7229 */ /* 0x000fd00000000016 */
[----:B--2---:R-:W-:-:S08]  /*0c70*/  DMUL R12, R12, UR14 ;  /* 0x0000000e0c0c7c28 */ /* 0x004fd00008000000 */
[----:B----4-:R-:W-:-:S07]  /*0c80*/  DFMA R10, R10, UR12, R12 ;  /* 0x0000000c0a0a7c2b */ /* 0x010fce000800000c */
[----:B------:R2:W-:Y:S04]  /*0c90*/  STG.E.64 desc[UR8][R2.64], R10 ;  /* 0x0000000a02007986 */ /* 0x0005e8000c101b08 */
.L_x_12:
[C---:B------:R-:W-:Y:S02]  /*0ca0*/  ISETP.NE.AND P2, PT, R9.reuse, R6, PT ;  /* 0x000000060900720c */ /* 0x040fe40003f45270 */
[----:B------:R-:W-:-:S11]  /*0cb0*/  IADD3 R9, PT, PT, R9, 0x1, RZ ;  /* 0x0000000109097810 */ /* 0x000fd60007ffe0ff */
[----:B------:R-:W-:Y:S05]  /*0cc0*/  @P2 BRA `(.L_x_14) ;  /* 0xfffffff4002c2947 */ /* 0x000fea000383ffff */
[----:B------:R-:W-:Y:S05]  /*0cd0*/  EXIT ;  /* 0x000000000000794d */ /* 0x000fea0003800000 */
.L_x_15:
        /* <DEDUP_REMOVED lines=10> */
.L_x_18:


//--------------------- .nv.shared.reserved.0     --------------------------
	.section	.nv.shared.reserved.0,"aw",@nobits
	.weak		__nv_reservedSMEM_offset_0_alias
	.size		__nv_reservedSMEM_offset_0_alias, 0, 64
	.other		__nv_reservedSMEM_offset_0_alias,@"STO_CUDA_RESERVED_SHARED STV_DEFAULT"
__nv_reservedSMEM_offset_0_alias:
	.zero		0
	.zero		64


//--------------------- .nv.constant0._Z9loop6_GPUPPPdS1_ddiii --------------------------
	.section	.nv.constant0._Z9loop6_GPUPPPdS1_ddiii,"a",@progbits
	.sectionflags	@""
	.align	4
.nv.constant0._Z9loop6_GPUPPPdS1_ddiii:
	.zero		940


//--------------------- .nv.constant0._Z9loop5_GPUPPPdS1_ddiii --------------------------
	.section	.nv.constant0._Z9loop5_GPUPPPdS1_ddiii,"a",@progbits
	.sectionflags	@""
	.align	4
.nv.constant0._Z9loop5_GPUPPPdS1_ddiii:
	.zero		940


//--------------------- .nv.constant0._Z9loop4_GPUPPPdS1_ddiii --------------------------
	.section	.nv.constant0._Z9loop4_GPUPPPdS1_ddiii,"a",@progbits
	.sectionflags	@""
	.align	4
.nv.constant0._Z9loop4_GPUPPPdS1_ddiii:
	.zero		940


//--------------------- SYMBOLS --------------------------

	.type		.nv.reservedSmem.offset0,@object
	.size		.nv.reservedSmem.offset0,0x4
